	.target	sm_90a

	.elftype	@"ET_EXEC"


//--------------------- .note.nv.tkinfo           --------------------------
	.section	.note.nv.tkinfo,"",@"SHT_NOTE"
	.sectionflags	@"SHF_NOTE_NV_TKINFO"
	.tkinfo
        /*0018*/ 	.word	0x00000002
        /*0030*/ 	.string	""
        /*0030*/ 	.string	"ptxas"
        /*0030*/ 	.string	"Cuda compilation tools, release 13.0, V13.0.88"
        /*0030*/ 	.string	"Build cuda_13.0.r13.0/compiler.36424714_0"
        /*0030*/ 	.string	"-arch sm_90a -m 64 "



//--------------------- .note.nv.cuinfo           --------------------------
	.section	.note.nv.cuinfo,"",@"SHT_NOTE"
	.sectionflags	@"SHF_NOTE_NV_CUINFO"
        /*0018*/ 	.short	0x0002
        /*001a*/ 	.short	0x005a
        /*001c*/ 	.short	0x0082
	.zero		2


//--------------------- .nv.info                  --------------------------
	.section	.nv.info,"",@"SHT_CUDA_INFO"
	.align	4


	//----- nvinfo : EIATTR_REGCOUNT
	.align		4
        /*0000*/ 	.byte	0x04, 0x2f
        /*0002*/ 	.short	(.L_15 - .L_14)
	.align		4
.L_14:
        /*0004*/ 	.word	index@(_ZN7cutlass13device_kernelINS_4gemm6kernel13GemmUniversalIN4cute5tupleIJiiiiEEENS1_10collective13CollectiveMmaINS1_34MainloopSm90TmaGmmaWarpSpecializedILi4ENS5_IJNS4_1CILi1EEESB_SB_EEENS1_35KernelTmaWarpSpecializedCooperativeEEENS5_IJNSA_ILi256EEESF_NSA_ILi32EEEEEENS_6half_tENS5_IJlSB_lEEESI_SJ_NS4_8TiledMMAINS4_8MMA_AtomIJNS4_4SM904GMMA26MMA_64x256x16_F32F16F16_SSILNSN_5MajorE0ELSP_0ELNSN_7ScaleInE1ELSQ_1EEEEEENS4_6LayoutINS5_IJNSA_ILi2EEESB_SB_EEENS5_IJSB_NSA_ILi0EEESW_EEEEENS5_IJNS4_10UnderscoreESZ_SZ_EEEEENS4_13SM90_TMA_LOADENS4_14ComposedLayoutINS4_7SwizzleILi2ELi4ELi3EEENS4_18smem_ptr_flag_bitsILi16EEENST_INS5_IJNSA_ILi8EEESG_EEENS5_IJSG_SB_EEEEEEEvNS4_8identityES12_S1C_vS1D_EENS_8epilogue10collective6detail29Sm90TmaWarpSpecializedAdapterINS1G_15DefaultEpilogueISI_SJ_SJ_NS1F_6thread17LinearCombinationISI_Li1EffLNS1K_9ScaleType4KindE0ELNS_15FloatRoundStyleE2ESI_EENS1_15EpilogueDefaultEEEEEvvEEEEvNT_6ParamsE)
        /*0008*/ 	.word	0x000000a8


	//----- nvinfo : EIATTR_FRAME_SIZE
	.align		4
.L_15:
        /*000c*/ 	.byte	0x04, 0x11
        /*000e*/ 	.short	(.L_17 - .L_16)
	.align		4
.L_16:
        /*0010*/ 	.word	index@(_ZN7cutlass13device_kernelINS_4gemm6kernel13GemmUniversalIN4cute5tupleIJiiiiEEENS1_10collective13CollectiveMmaINS1_34MainloopSm90TmaGmmaWarpSpecializedILi4ENS5_IJNS4_1CILi1EEESB_SB_EEENS1_35KernelTmaWarpSpecializedCooperativeEEENS5_IJNSA_ILi256EEESF_NSA_ILi32EEEEEENS_6half_tENS5_IJlSB_lEEESI_SJ_NS4_8TiledMMAINS4_8MMA_AtomIJNS4_4SM904GMMA26MMA_64x256x16_F32F16F16_SSILNSN_5MajorE0ELSP_0ELNSN_7ScaleInE1ELSQ_1EEEEEENS4_6LayoutINS5_IJNSA_ILi2EEESB_SB_EEENS5_IJSB_NSA_ILi0EEESW_EEEEENS5_IJNS4_10UnderscoreESZ_SZ_EEEEENS4_13SM90_TMA_LOADENS4_14ComposedLayoutINS4_7SwizzleILi2ELi4ELi3EEENS4_18smem_ptr_flag_bitsILi16EEENST_INS5_IJNSA_ILi8EEESG_EEENS5_IJSG_SB_EEEEEEEvNS4_8identityES12_S1C_vS1D_EENS_8epilogue10collective6detail29Sm90TmaWarpSpecializedAdapterINS1G_15DefaultEpilogueISI_SJ_SJ_NS1F_6thread17LinearCombinationISI_Li1EffLNS1K_9ScaleType4KindE0ELNS_15FloatRoundStyleE2ESI_EENS1_15EpilogueDefaultEEEEEvvEEEEvNT_6ParamsE)
        /*0014*/ 	.word	0x000004c0


	//----- nvinfo : EIATTR_MIN_STACK_SIZE
	.align		4
.L_17:
        /*0018*/ 	.byte	0x04, 0x12
        /*001a*/ 	.short	(.L_19 - .L_18)
	.align		4
.L_18:
        /*001c*/ 	.word	index@(_ZN7cutlass13device_kernelINS_4gemm6kernel13GemmUniversalIN4cute5tupleIJiiiiEEENS1_10collective13CollectiveMmaINS1_34MainloopSm90TmaGmmaWarpSpecializedILi4ENS5_IJNS4_1CILi1EEESB_SB_EEENS1_35KernelTmaWarpSpecializedCooperativeEEENS5_IJNSA_ILi256EEESF_NSA_ILi32EEEEEENS_6half_tENS5_IJlSB_lEEESI_SJ_NS4_8TiledMMAINS4_8MMA_AtomIJNS4_4SM904GMMA26MMA_64x256x16_F32F16F16_SSILNSN_5MajorE0ELSP_0ELNSN_7ScaleInE1ELSQ_1EEEEEENS4_6LayoutINS5_IJNSA_ILi2EEESB_SB_EEENS5_IJSB_NSA_ILi0EEESW_EEEEENS5_IJNS4_10UnderscoreESZ_SZ_EEEEENS4_13SM90_TMA_LOADENS4_14ComposedLayoutINS4_7SwizzleILi2ELi4ELi3EEENS4_18smem_ptr_flag_bitsILi16EEENST_INS5_IJNSA_ILi8EEESG_EEENS5_IJSG_SB_EEEEEEEvNS4_8identityES12_S1C_vS1D_EENS_8epilogue10collective6detail29Sm90TmaWarpSpecializedAdapterINS1G_15DefaultEpilogueISI_SJ_SJ_NS1F_6thread17LinearCombinationISI_Li1EffLNS1K_9ScaleType4KindE0ELNS_15FloatRoundStyleE2ESI_EENS1_15EpilogueDefaultEEEEEvvEEEEvNT_6ParamsE)
        /*0020*/ 	.word	0x000004c0
.L_19:


//--------------------- .nv.compat                --------------------------
	.section	.nv.compat,"",@"SHT_CUDA_COMPAT_INFO"
	.align	4
        /*0000*/ 	.byte	0x02, 0x09, 0x01, 0x00, 0x02, 0x02, 0x04, 0x00, 0x02, 0x05, 0x05, 0x00, 0x03, 0x07, 0x01, 0x01
        /*0010*/ 	.byte	0x02, 0x03, 0x01, 0x00, 0x02, 0x06, 0x01, 0x00, 0x04, 0x0b, 0x08, 0x00, 0x00, 0x00, 0x00, 0x00
        /*0020*/ 	.byte	0x00, 0x00, 0x00, 0x00


//--------------------- .nv.info._ZN7cutlass13device_kernelINS_4gemm6kernel13GemmUniversalIN4cute5tupleIJiiiiEEENS1_10collective13CollectiveMmaINS1_34MainloopSm90TmaGmmaWarpSpecializedILi4ENS5_IJNS4_1CILi1EEESB_SB_EEENS1_35KernelTmaWarpSpecializedCooperativeEEENS5_IJNSA_ILi256EEESF_NSA_ILi32EEEEEENS_6half_tENS5_IJlSB_lEEESI_SJ_NS4_8TiledMMAINS4_8MMA_AtomIJNS4_4SM904GMMA26MMA_64x256x16_F32F16F16_SSILNSN_5MajorE0ELSP_0ELNSN_7ScaleInE1ELSQ_1EEEEEENS4_6LayoutINS5_IJNSA_ILi2EEESB_SB_EEENS5_IJSB_NSA_ILi0EEESW_EEEEENS5_IJNS4_10UnderscoreESZ_SZ_EEEEENS4_13SM90_TMA_LOADENS4_14ComposedLayoutINS4_7SwizzleILi2ELi4ELi3EEENS4_18smem_ptr_flag_bitsILi16EEENST_INS5_IJNSA_ILi8EEESG_EEENS5_IJSG_SB_EEEEEEEvNS4_8identityES12_S1C_vS1D_EENS_8epilogue10collective6detail29Sm90TmaWarpSpecializedAdapterINS1G_15DefaultEpilogueISI_SJ_SJ_NS1F_6thread17LinearCombinationISI_Li1EffLNS1K_9ScaleType4KindE0ELNS_15FloatRoundStyleE2ESI_EENS1_15EpilogueDefaultEEEEEvvEEEEvNT_6ParamsE --------------------------
	.section	.nv.info._ZN7cutlass13device_kernelINS_4gemm6kernel13GemmUniversalIN4cute5tupleIJiiiiEEENS1_10collective13CollectiveMmaINS1_34MainloopSm90TmaGmmaWarpSpecializedILi4ENS5_IJNS4_1CILi1EEESB_SB_EEENS1_35KernelTmaWarpSpecializedCooperativeEEENS5_IJNSA_ILi256EEESF_NSA_ILi32EEEEEENS_6half_tENS5_IJlSB_lEEESI_SJ_NS4_8TiledMMAINS4_8MMA_AtomIJNS4_4SM904GMMA26MMA_64x256x16_F32F16F16_SSILNSN_5MajorE0ELSP_0ELNSN_7ScaleInE1ELSQ_1EEEEEENS4_6LayoutINS5_IJNSA_ILi2EEESB_SB_EEENS5_IJSB_NSA_ILi0EEESW_EEEEENS5_IJNS4_10UnderscoreESZ_SZ_EEEEENS4_13SM90_TMA_LOADENS4_14ComposedLayoutINS4_7SwizzleILi2ELi4ELi3EEENS4_18smem_ptr_flag_bitsILi16EEENST_INS5_IJNSA_ILi8EEESG_EEENS5_IJSG_SB_EEEEEEEvNS4_8identityES12_S1C_vS1D_EENS_8epilogue10collective6detail29Sm90TmaWarpSpecializedAdapterINS1G_15DefaultEpilogueISI_SJ_SJ_NS1F_6thread17LinearCombinationISI_Li1EffLNS1K_9ScaleType4KindE0ELNS_15FloatRoundStyleE2ESI_EENS1_15EpilogueDefaultEEEEEvvEEEEvNT_6ParamsE,"",@"SHT_CUDA_INFO"
	.sectionflags	@""
	.align	4


	//----- nvinfo : EIATTR_CUDA_API_VERSION
	.align		4
        /*0000*/ 	.byte	0x04, 0x37
        /*0002*/ 	.short	(.L_21 - .L_20)
.L_20:
        /*0004*/ 	.word	0x00000082


	//----- nvinfo : EIATTR_KPARAM_INFO
	.align		4
.L_21:
        /*0008*/ 	.byte	0x04, 0x17
        /*000a*/ 	.short	(.L_23 - .L_22)
.L_22:
        /*000c*/ 	.word	0x00000000
        /*0010*/ 	.short	0x0000
        /*0012*/ 	.short	0x0070
        /*0014*/ 	.byte	0x00, 0xf0, 0x01, 0x10


	//----- nvinfo : EIATTR_SPARSE_MMA_MASK
	.align		4
.L_23:
        /*0018*/ 	.byte	0x03, 0x50
        /*001a*/ 	.short	0x0000


	//----- nvinfo : EIATTR_MAXREG_COUNT
	.align		4
        /*001c*/ 	.byte	0x03, 0x1b
        /*001e*/ 	.short	0x00a8


	//----- nvinfo : EIATTR_NUM_BARRIERS
	.align		4
        /*0020*/ 	.byte	0x02, 0x4c
        /*0022*/ 	.byte	0x01
	.zero		1


	//----- nvinfo : EIATTR_EXTERNS
	.align		4
        /*0024*/ 	.byte	0x04, 0x0f
        /*0026*/ 	.short	(.L_25 - .L_24)


	//   ....[0]....
	.align		4
.L_24:
        /*0028*/ 	.word	index@(__assertfail)


	//----- nvinfo : EIATTR_ANNOTATIONS
	.align		4
.L_25:
        /*002c*/ 	.byte	0x04, 0x55
        /*002e*/ 	.short	(.L_27 - .L_26)


	//   ....[0]....
.L_26:
        /*0030*/ 	.word	0x00000001
        /*0034*/ 	.byte	0x90, 0x06, 0x00, 0x00, 0x01, 0x00, 0x00, 0x00, 0xb0, 0x06, 0x00, 0x00, 0x01, 0x00, 0x00, 0x00
        /* <DEDUP_REMOVED lines=377> */
        /*17d4*/ 	.byte	0x00, 0x6d, 0x01, 0x00


	//----- nvinfo : EIATTR_MERCURY_ISA_VERSION
	.align		4
.L_27:
        /*17d8*/ 	.byte	0x03, 0x5f
        /*17da*/ 	.short	0x0101


	//----- nvinfo : EIATTR_INT_WARP_WIDE_INSTR_OFFSETS
	.align		4
        /*17dc*/ 	.byte	0x04, 0x31
        /*17de*/ 	.short	(.L_29 - .L_28)


	//   ....[0]....
.L_28:
        /*17e0*/ 	.word	0x00000500


	//   ....[1]....
        /*17e4*/ 	.word	0x00000510


	//   ....[2]....
        /*17e8*/ 	.word	0x000005a0


	//----- nvinfo : EIATTR_COOP_GROUP_MASK_REGIDS
	.align		4
.L_29:
        /*17ec*/ 	.byte	0x04, 0x29
        /*17ee*/ 	.short	(.L_31 - .L_30)


	//   ....[0]....
.L_30:
        /*17f0*/ 	.word	0xffffffff


	//   ....[1]....
        /*17f4*/ 	.word	0xffffffff


	//   ....[2]....
        /*17f8*/ 	.word	0xffffffff


	//   ....[3]....
        /*17fc*/ 	.word	0xffffffff


	//   ....[4]....
        /*1800*/ 	.word	0xffffffff


	//----- nvinfo : EIATTR_COOP_GROUP_INSTR_OFFSETS
	.align		4
.L_31:
        /*1804*/ 	.byte	0x04, 0x28
        /*1806*/ 	.short	(.L_33 - .L_32)


	//   ....[0]....
.L_32:
        /*1808*/ 	.word	0x00000070


	//   ....[1]....
        /*180c*/ 	.word	0x00000080


	//   ....[2]....
        /*1810*/ 	.word	0x000001a0


	//   ....[3]....
        /*1814*/ 	.word	0x000003b0


	//   ....[4]....
        /*1818*/ 	.word	0x00001170


	//----- nvinfo : EIATTR_REG_RECONFIG
	.align		4
.L_33:
        /*181c*/ 	.byte	0x01, 0x54
	.zero		2


	//----- nvinfo : EIATTR_SYSCALL_OFFSETS
	.align		4
        /*1820*/ 	.byte	0x04, 0x46
        /*1822*/ 	.short	(.L_35 - .L_34)


	//   ....[0]....
.L_34:
        /*1824*/ 	.word	0x00001320


	//----- nvinfo : EIATTR_MBARRIER_INSTR_OFFSETS
	.align		4
.L_35:
        /*1828*/ 	.byte	0x04, 0x39
        /*182a*/ 	.short	(.L_37 - .L_36)


	//   ....[0]....
.L_36:
        /*182c*/ 	.word	0x00000320
        /*1830*/ 	.word	0x000000ff
        /*1834*/ 	.word	0x00000000
        /*1838*/ 	.short	0x0100
        /*183a*/ 	.byte	0x08
	.zero		1


	//   ....[1]....
        /*183c*/ 	.word	0x00000330
        /*1840*/ 	.word	0x000000ff
        /*1844*/ 	.word	0x00000020
        /*1848*/ 	.short	0x0100
        /*184a*/ 	.byte	0x08
	.zero		1


	//   ....[2]....
        /*184c*/ 	.word	0x00000340
        /*1850*/ 	.word	0x000000ff
        /*1854*/ 	.word	0x00000008
        /*1858*/ 	.short	0x0100
        /*185a*/ 	.byte	0x08
	.zero		1


	//   ....[3]....
        /*185c*/ 	.word	0x00000350
        /*1860*/ 	.word	0x000000ff
        /*1864*/ 	.word	0x00000028
        /*1868*/ 	.short	0x0100
        /*186a*/ 	.byte	0x08
	.zero		1


	//   ....[4]....
        /*186c*/ 	.word	0x00000360
        /*1870*/ 	.word	0x000000ff
        /*1874*/ 	.word	0x00000010
        /*1878*/ 	.short	0x0100
        /*187a*/ 	.byte	0x08
	.zero		1


	//   ....[5]....
        /*187c*/ 	.word	0x00000370
        /*1880*/ 	.word	0x000000ff
        /*1884*/ 	.word	0x00000030
        /*1888*/ 	.short	0x0100
        /*188a*/ 	.byte	0x08
	.zero		1


	//   ....[6]....
        /*188c*/ 	.word	0x00000380
        /*1890*/ 	.word	0x000000ff
        /*1894*/ 	.word	0x00000018
        /*1898*/ 	.short	0x0100
        /*189a*/ 	.byte	0x08
	.zero		1


	//   ....[7]....
        /*189c*/ 	.word	0x00000390
        /*18a0*/ 	.word	0x000000ff
        /*18a4*/ 	.word	0x00000038
        /*18a8*/ 	.short	0x0100
        /*18aa*/ 	.byte	0x08
	.zero		1


	//   ....[8]....
        /*18ac*/ 	.word	0x00000620
        /*18b0*/ 	.word	0x000000ff
        /*18b4*/ 	.word	0x00000050
        /*18b8*/ 	.short	0x0100
        /*18ba*/ 	.byte	0x10
	.zero		1


	//   ....[9]....
        /*18bc*/ 	.word	0x000006c0
        /*18c0*/ 	.word	0x000000ff
        /*18c4*/ 	.word	0x00000058
        /*18c8*/ 	.short	0x0100
        /*18ca*/ 	.byte	0x10
	.zero		1


	//   ....[10]....
        /*18cc*/ 	.word	0x000013c0
        /*18d0*/ 	.word	0x00000003
        /*18d4*/ 	.word	0x00000000
        /*18d8*/ 	.short	0x010a
        /*18da*/ 	.byte	0x3f
	.zero		1


	//   ....[11]....
        /*18dc*/ 	.word	0x00001400
        /*18e0*/ 	.word	0x00000003
        /*18e4*/ 	.word	0x00000000
        /*18e8*/ 	.short	0x010a
        /*18ea*/ 	.byte	0x3f
	.zero		1


	//   ....[12]....
        /*18ec*/ 	.word	0x000029a0
        /*18f0*/ 	.word	0x000000ff
        /*18f4*/ 	.word	0x00000000
        /*18f8*/ 	.short	0x010a
        /*18fa*/ 	.byte	0x04
	.zero		1


	//   ....[13]....
        /*18fc*/ 	.word	0x000029e0
        /*1900*/ 	.word	0x000000ff
        /*1904*/ 	.word	0x00000000
        /*1908*/ 	.short	0x010a
        /*190a*/ 	.byte	0x04
	.zero		1


	//   ....[14]....
        /*190c*/ 	.word	0x00004a20
        /*1910*/ 	.word	0x000000ff
        /*1914*/ 	.word	0x00000000
        /*1918*/ 	.short	0x0101
        /*191a*/ 	.byte	0x04
	.zero		1


	//   ....[15]....
        /*191c*/ 	.word	0x00004c10
        /*1920*/ 	.word	0x000000ff
        /*1924*/ 	.word	0x00000000
        /*1928*/ 	.short	0x0101
        /*192a*/ 	.byte	0x04
	.zero		1


	//   ....[16]....
        /*192c*/ 	.word	0x000168b0
        /*1930*/ 	.word	0x0000000a
        /*1934*/ 	.word	0x00000020
        /*1938*/ 	.short	0x010a
        /*193a*/ 	.byte	0x3f
	.zero		1


	//   ....[17]....
        /*193c*/ 	.word	0x00016c40
        /*1940*/ 	.word	0x00000002
        /*1944*/ 	.word	0x00000058
        /*1948*/ 	.short	0x0101
        /*194a*/ 	.byte	0x3f
	.zero		1


	//   ....[18]....
        /*194c*/ 	.word	0x00017400
        /*1950*/ 	.word	0x00000005
        /*1954*/ 	.word	0x00000000
        /*1958*/ 	.short	0x010a
        /*195a*/ 	.byte	0x3f
	.zero		1


	//   ....[19]....
        /*195c*/ 	.word	0x00017490
        /*1960*/ 	.word	0x00000007
        /*1964*/ 	.word	0x00000000
        /*1968*/ 	.short	0x010a
        /*196a*/ 	.byte	0x3f
	.zero		1


	//   ....[20]....
        /*196c*/ 	.word	0x00017520
        /*1970*/ 	.word	0x00000007
        /*1974*/ 	.word	0x00000000
        /*1978*/ 	.short	0x010a
        /*197a*/ 	.byte	0x3f
	.zero		1


	//   ....[21]....
        /*197c*/ 	.word	0x000175b0
        /*1980*/ 	.word	0x00000003
        /*1984*/ 	.word	0x00000000
        /*1988*/ 	.short	0x010a
        /*198a*/ 	.byte	0x3f
	.zero		1


	//   ....[22]....
        /*198c*/ 	.word	0x00017610
        /*1990*/ 	.word	0x00000003
        /*1994*/ 	.word	0x00000000
        /*1998*/ 	.short	0x010a
        /*199a*/ 	.byte	0x3f
	.zero		1


	//   ....[23]....
        /*199c*/ 	.word	0x00017670
        /*19a0*/ 	.word	0x00000005
        /*19a4*/ 	.word	0x00000000
        /*19a8*/ 	.short	0x010a
        /*19aa*/ 	.byte	0x3f
	.zero		1


	//   ....[24]....
        /*19ac*/ 	.word	0x00017740
        /*19b0*/ 	.word	0x0000000a
        /*19b4*/ 	.word	0x00000020
        /*19b8*/ 	.short	0x010a
        /*19ba*/ 	.byte	0x3f
	.zero		1


	//   ....[25]....
        /*19bc*/ 	.word	0x00017810
        /*19c0*/ 	.word	0x00000005
        /*19c4*/ 	.word	0x00000000
        /*19c8*/ 	.short	0x010a
        /*19ca*/ 	.byte	0x3f
	.zero		1


	//   ....[26]....
        /*19cc*/ 	.word	0x00017860
        /*19d0*/ 	.word	0x00000007
        /*19d4*/ 	.word	0x00000000
        /*19d8*/ 	.short	0x010a
        /*19da*/ 	.byte	0x3f
	.zero		1


	//   ....[27]....
        /*19dc*/ 	.word	0x000178b0
        /*19e0*/ 	.word	0x00000007
        /*19e4*/ 	.word	0x00000000
        /*19e8*/ 	.short	0x010a
        /*19ea*/ 	.byte	0x3f
	.zero		1


	//----- nvinfo : EIATTR_NUM_MBARRIERS
	.align		4
.L_37:
        /*19ec*/ 	.byte	0x03, 0x38
        /*19ee*/ 	.short	0x000a


	//----- nvinfo : EIATTR_EXIT_INSTR_OFFSETS
	.align		4
        /*19f0*/ 	.byte	0x04, 0x1c
        /*19f2*/ 	.short	(.L_39 - .L_38)


	//   ....[0]....
.L_38:
        /*19f4*/ 	.word	0x00000720


	//   ....[1]....
        /*19f8*/ 	.word	0x00001090


	//   ....[2]....
        /*19fc*/ 	.word	0x00015e30


	//   ....[3]....
        /*1a00*/ 	.word	0x00016540


	//   ....[4]....
        /*1a04*/ 	.word	0x00017600


	//----- nvinfo : EIATTR_MAX_THREADS
	.align		4
.L_39:
        /*1a08*/ 	.byte	0x04, 0x05
        /*1a0a*/ 	.short	(.L_41 - .L_40)
.L_40:
        /*1a0c*/ 	.word	0x00000180
        /*1a10*/ 	.word	0x00000001
        /*1a14*/ 	.word	0x00000001


	//----- nvinfo : EIATTR_CRS_STACK_SIZE
	.align		4
.L_41:
        /*1a18*/ 	.byte	0x04, 0x1e
        /*1a1a*/ 	.short	(.L_43 - .L_42)
.L_42:
        /*1a1c*/ 	.word	0x00000000


	//----- nvinfo : EIATTR_CBANK_PARAM_SIZE
	.align		4
.L_43:
        /*1a20*/ 	.byte	0x03, 0x19
        /*1a22*/ 	.short	0x0470


	//----- nvinfo : EIATTR_PARAM_CBANK
	.align		4
        /*1a24*/ 	.byte	0x04, 0x0a
        /*1a26*/ 	.short	(.L_45 - .L_44)
	.align		4
.L_44:
        /*1a28*/ 	.word	index@(.nv.constant0._ZN7cutlass13device_kernelINS_4gemm6kernel13GemmUniversalIN4cute5tupleIJiiiiEEENS1_10collective13CollectiveMmaINS1_34MainloopSm90TmaGmmaWarpSpecializedILi4ENS5_IJNS4_1CILi1EEESB_SB_EEENS1_35KernelTmaWarpSpecializedCooperativeEEENS5_IJNSA_ILi256EEESF_NSA_ILi32EEEEEENS_6half_tENS5_IJlSB_lEEESI_SJ_NS4_8TiledMMAINS4_8MMA_AtomIJNS4_4SM904GMMA26MMA_64x256x16_F32F16F16_SSILNSN_5MajorE0ELSP_0ELNSN_7ScaleInE1ELSQ_1EEEEEENS4_6LayoutINS5_IJNSA_ILi2EEESB_SB_EEENS5_IJSB_NSA_ILi0EEESW_EEEEENS5_IJNS4_10UnderscoreESZ_SZ_EEEEENS4_13SM90_TMA_LOADENS4_14ComposedLayoutINS4_7SwizzleILi2ELi4ELi3EEENS4_18smem_ptr_flag_bitsILi16EEENST_INS5_IJNSA_ILi8EEESG_EEENS5_IJSG_SB_EEEEEEEvNS4_8identityES12_S1C_vS1D_EENS_8epilogue10collective6detail29Sm90TmaWarpSpecializedAdapterINS1G_15DefaultEpilogueISI_SJ_SJ_NS1F_6thread17LinearCombinationISI_Li1EffLNS1K_9ScaleType4KindE0ELNS_15FloatRoundStyleE2ESI_EENS1_15EpilogueDefaultEEEEEvvEEEEvNT_6ParamsE)
        /*1a2c*/ 	.short	0x0210
        /*1a2e*/ 	.short	0x0470


	//----- nvinfo : EIATTR_SW_WAR
	.align		4
.L_45:
        /*1a30*/ 	.byte	0x04, 0x36
        /*1a32*/ 	.short	(.L_47 - .L_46)
.L_46:
        /*1a34*/ 	.word	0x00000008
.L_47:


//--------------------- .nv.callgraph             --------------------------
	.section	.nv.callgraph,"",@"SHT_CUDA_CALLGRAPH"
	.align	4
	.sectionentsize	8
	.align		4
        /*0000*/ 	.word	0x00000000
	.align		4
        /*0004*/ 	.word	0xffffffff
	.align		4
        /*0008*/ 	.word	index@(_ZN7cutlass13device_kernelINS_4gemm6kernel13GemmUniversalIN4cute5tupleIJiiiiEEENS1_10collective13CollectiveMmaINS1_34MainloopSm90TmaGmmaWarpSpecializedILi4ENS5_IJNS4_1CILi1EEESB_SB_EEENS1_35KernelTmaWarpSpecializedCooperativeEEENS5_IJNSA_ILi256EEESF_NSA_ILi32EEEEEENS_6half_tENS5_IJlSB_lEEESI_SJ_NS4_8TiledMMAINS4_8MMA_AtomIJNS4_4SM904GMMA26MMA_64x256x16_F32F16F16_SSILNSN_5MajorE0ELSP_0ELNSN_7ScaleInE1ELSQ_1EEEEEENS4_6LayoutINS5_IJNSA_ILi2EEESB_SB_EEENS5_IJSB_NSA_ILi0EEESW_EEEEENS5_IJNS4_10UnderscoreESZ_SZ_EEEEENS4_13SM90_TMA_LOADENS4_14ComposedLayoutINS4_7SwizzleILi2ELi4ELi3EEENS4_18smem_ptr_flag_bitsILi16EEENST_INS5_IJNSA_ILi8EEESG_EEENS5_IJSG_SB_EEEEEEEvNS4_8identityES12_S1C_vS1D_EENS_8epilogue10collective6detail29Sm90TmaWarpSpecializedAdapterINS1G_15DefaultEpilogueISI_SJ_SJ_NS1F_6thread17LinearCombinationISI_Li1EffLNS1K_9ScaleType4KindE0ELNS_15FloatRoundStyleE2ESI_EENS1_15EpilogueDefaultEEEEEvvEEEEvNT_6ParamsE)
	.align		4
        /*000c*/ 	.word	index@(__assertfail)
	.align		4
        /*0010*/ 	.word	0x00000000
	.align		4
        /*0014*/ 	.word	0xfffffffe
	.align		4
        /*0018*/ 	.word	0x00000000
	.align		4
        /*001c*/ 	.word	0xfffffffd
	.align		4
        /*0020*/ 	.word	0x00000000
	.align		4
        /*0024*/ 	.word	0xfffffffc


//--------------------- .nv.constant4             --------------------------
	.section	.nv.constant4,"a",@progbits
	.align	8
	.align		8
.nv.constant4:
        /*0000*/ 	.dword	__assertfail
	.align		8
        /*0008*/ 	.dword	__unnamed_1
	.align		8
        /*0010*/ 	.dword	_ZN40_INTERNAL_c4b4b067_4_k_cu_3929e6f9_180804cuda3std3__45__cpo5beginE
	.align		8
        /*0018*/ 	.dword	_ZN40_INTERNAL_c4b4b067_4_k_cu_3929e6f9_180804cuda3std3__45__cpo3endE
	.align		8
        /*0020*/ 	.dword	_ZN40_INTERNAL_c4b4b067_4_k_cu_3929e6f9_180804cuda3std3__45__cpo6cbeginE
	.align		8
        /*0028*/ 	.dword	_ZN40_INTERNAL_c4b4b067_4_k_cu_3929e6f9_180804cuda3std3__45__cpo4cendE
	.align		8
        /*0030*/ 	.dword	_ZN40_INTERNAL_c4b4b067_4_k_cu_3929e6f9_180804cuda3std3__442_GLOBAL__N__c4b4b067_4_k_cu_3929e6f9_180806ignoreE
	.align		8
        /*0038*/ 	.dword	_ZN40_INTERNAL_c4b4b067_4_k_cu_3929e6f9_180804cuda3std3__419piecewise_constructE
	.align		8
        /*0040*/ 	.dword	_ZN40_INTERNAL_c4b4b067_4_k_cu_3929e6f9_180804cuda3std3__48in_placeE
	.align		8
        /*0048*/ 	.dword	_ZN40_INTERNAL_c4b4b067_4_k_cu_3929e6f9_180804cuda3std6ranges3__45__cpo4swapE
	.align		8
        /*0050*/ 	.dword	_ZN40_INTERNAL_c4b4b067_4_k_cu_3929e6f9_180804cuda3std6ranges3__45__cpo9iter_moveE
	.align		8
        /*0058*/ 	.dword	_ZN40_INTERNAL_c4b4b067_4_k_cu_3929e6f9_180804cute7productE
	.align		8
        /*0060*/ 	.dword	_ZN40_INTERNAL_c4b4b067_4_k_cu_3929e6f9_180804cute1_E
	.align		8
        /*0068*/ 	.dword	$str$22
	.align		8
        /*0070*/ 	.dword	$str$23


//--------------------- .text._ZN7cutlass13device_kernelINS_4gemm6kernel13GemmUniversalIN4cute5tupleIJiiiiEEENS1_10collective13CollectiveMmaINS1_34MainloopSm90TmaGmmaWarpSpecializedILi4ENS5_IJNS4_1CILi1EEESB_SB_EEENS1_35KernelTmaWarpSpecializedCooperativeEEENS5_IJNSA_ILi256EEESF_NSA_ILi32EEEEEENS_6half_tENS5_IJlSB_lEEESI_SJ_NS4_8TiledMMAINS4_8MMA_AtomIJNS4_4SM904GMMA26MMA_64x256x16_F32F16F16_SSILNSN_5MajorE0ELSP_0ELNSN_7ScaleInE1ELSQ_1EEEEEENS4_6LayoutINS5_IJNSA_ILi2EEESB_SB_EEENS5_IJSB_NSA_ILi0EEESW_EEEEENS5_IJNS4_10UnderscoreESZ_SZ_EEEEENS4_13SM90_TMA_LOADENS4_14ComposedLayoutINS4_7SwizzleILi2ELi4ELi3EEENS4_18smem_ptr_flag_bitsILi16EEENST_INS5_IJNSA_ILi8EEESG_EEENS5_IJSG_SB_EEEEEEEvNS4_8identityES12_S1C_vS1D_EENS_8epilogue10collective6detail29Sm90TmaWarpSpecializedAdapterINS1G_15DefaultEpilogueISI_SJ_SJ_NS1F_6thread17LinearCombinationISI_Li1EffLNS1K_9ScaleType4KindE0ELNS_15FloatRoundStyleE2ESI_EENS1_15EpilogueDefaultEEEEEvvEEEEvNT_6ParamsE --------------------------
	.section	.text._ZN7cutlass13device_kernelINS_4gemm6kernel13GemmUniversalIN4cute5tupleIJiiiiEEENS1_10collective13CollectiveMmaINS1_34MainloopSm90TmaGmmaWarpSpecializedILi4ENS5_IJNS4_1CILi1EEESB_SB_EEENS1_35KernelTmaWarpSpecializedCooperativeEEENS5_IJNSA_ILi256EEESF_NSA_ILi32EEEEEENS_6half_tENS5_IJlSB_lEEESI_SJ_NS4_8TiledMMAINS4_8MMA_AtomIJNS4_4SM904GMMA26MMA_64x256x16_F32F16F16_SSILNSN_5MajorE0ELSP_0ELNSN_7ScaleInE1ELSQ_1EEEEEENS4_6LayoutINS5_IJNSA_ILi2EEESB_SB_EEENS5_IJSB_NSA_ILi0EEESW_EEEEENS5_IJNS4_10UnderscoreESZ_SZ_EEEEENS4_13SM90_TMA_LOADENS4_14ComposedLayoutINS4_7SwizzleILi2ELi4ELi3EEENS4_18smem_ptr_flag_bitsILi16EEENST_INS5_IJNSA_ILi8EEESG_EEENS5_IJSG_SB_EEEEEEEvNS4_8identityES12_S1C_vS1D_EENS_8epilogue10collective6detail29Sm90TmaWarpSpecializedAdapterINS1G_15DefaultEpilogueISI_SJ_SJ_NS1F_6thread17LinearCombinationISI_Li1EffLNS1K_9ScaleType4KindE0ELNS_15FloatRoundStyleE2ESI_EENS1_15EpilogueDefaultEEEEEvvEEEEvNT_6ParamsE,"ax",@progbits
	.align	128
.text._ZN7cutlass13device_kernelINS_4gemm6kernel13GemmUniversalIN4cute5tupleIJiiiiEEENS1_10collective13CollectiveMmaINS1_34MainloopSm90TmaGmmaWarpSpecializedILi4ENS5_IJNS4_1CILi1EEESB_SB_EEENS1_35KernelTmaWarpSpecializedCooperativeEEENS5_IJNSA_ILi256EEESF_NSA_ILi32EEEEEENS_6half_tENS5_IJlSB_lEEESI_SJ_NS4_8TiledMMAINS4_8MMA_AtomIJNS4_4SM904GMMA26MMA_64x256x16_F32F16F16_SSILNSN_5MajorE0ELSP_0ELNSN_7ScaleInE1ELSQ_1EEEEEENS4_6LayoutINS5_IJNSA_ILi2EEESB_SB_EEENS5_IJSB_NSA_ILi0EEESW_EEEEENS5_IJNS4_10UnderscoreESZ_SZ_EEEEENS4_13SM90_TMA_LOADENS4_14ComposedLayoutINS4_7SwizzleILi2ELi4ELi3EEENS4_18smem_ptr_flag_bitsILi16EEENST_INS5_IJNSA_ILi8EEESG_EEENS5_IJSG_SB_EEEEEEEvNS4_8identityES12_S1C_vS1D_EENS_8epilogue10collective6detail29Sm90TmaWarpSpecializedAdapterINS1G_15DefaultEpilogueISI_SJ_SJ_NS1F_6thread17LinearCombinationISI_Li1EffLNS1K_9ScaleType4KindE0ELNS_15FloatRoundStyleE2ESI_EENS1_15EpilogueDefaultEEEEEvvEEEEvNT_6ParamsE:
        .type           _ZN7cutlass13device_kernelINS_4gemm6kernel13GemmUniversalIN4cute5tupleIJiiiiEEENS1_10collective13CollectiveMmaINS1_34MainloopSm90TmaGmmaWarpSpecializedILi4ENS5_IJNS4_1CILi1EEESB_SB_EEENS1_35KernelTmaWarpSpecializedCooperativeEEENS5_IJNSA_ILi256EEESF_NSA_ILi32EEEEEENS_6half_tENS5_IJlSB_lEEESI_SJ_NS4_8TiledMMAINS4_8MMA_AtomIJNS4_4SM904GMMA26MMA_64x256x16_F32F16F16_SSILNSN_5MajorE0ELSP_0ELNSN_7ScaleInE1ELSQ_1EEEEEENS4_6LayoutINS5_IJNSA_ILi2EEESB_SB_EEENS5_IJSB_NSA_ILi0EEESW_EEEEENS5_IJNS4_10UnderscoreESZ_SZ_EEEEENS4_13SM90_TMA_LOADENS4_14ComposedLayoutINS4_7SwizzleILi2ELi4ELi3EEENS4_18smem_ptr_flag_bitsILi16EEENST_INS5_IJNSA_ILi8EEESG_EEENS5_IJSG_SB_EEEEEEEvNS4_8identityES12_S1C_vS1D_EENS_8epilogue10collective6detail29Sm90TmaWarpSpecializedAdapterINS1G_15DefaultEpilogueISI_SJ_SJ_NS1F_6thread17LinearCombinationISI_Li1EffLNS1K_9ScaleType4KindE0ELNS_15FloatRoundStyleE2ESI_EENS1_15EpilogueDefaultEEEEEvvEEEEvNT_6ParamsE,@function
        .size           _ZN7cutlass13device_kernelINS_4gemm6kernel13GemmUniversalIN4cute5tupleIJiiiiEEENS1_10collective13CollectiveMmaINS1_34MainloopSm90TmaGmmaWarpSpecializedILi4ENS5_IJNS4_1CILi1EEESB_SB_EEENS1_35KernelTmaWarpSpecializedCooperativeEEENS5_IJNSA_ILi256EEESF_NSA_ILi32EEEEEENS_6half_tENS5_IJlSB_lEEESI_SJ_NS4_8TiledMMAINS4_8MMA_AtomIJNS4_4SM904GMMA26MMA_64x256x16_F32F16F16_SSILNSN_5MajorE0ELSP_0ELNSN_7ScaleInE1ELSQ_1EEEEEENS4_6LayoutINS5_IJNSA_ILi2EEESB_SB_EEENS5_IJSB_NSA_ILi0EEESW_EEEEENS5_IJNS4_10UnderscoreESZ_SZ_EEEEENS4_13SM90_TMA_LOADENS4_14ComposedLayoutINS4_7SwizzleILi2ELi4ELi3EEENS4_18smem_ptr_flag_bitsILi16EEENST_INS5_IJNSA_ILi8EEESG_EEENS5_IJSG_SB_EEEEEEEvNS4_8identityES12_S1C_vS1D_EENS_8epilogue10collective6detail29Sm90TmaWarpSpecializedAdapterINS1G_15DefaultEpilogueISI_SJ_SJ_NS1F_6thread17LinearCombinationISI_Li1EffLNS1K_9ScaleType4KindE0ELNS_15FloatRoundStyleE2ESI_EENS1_15EpilogueDefaultEEEEEvvEEEEvNT_6ParamsE,(.L_x_576 - _ZN7cutlass13device_kernelINS_4gemm6kernel13GemmUniversalIN4cute5tupleIJiiiiEEENS1_10collective13CollectiveMmaINS1_34MainloopSm90TmaGmmaWarpSpecializedILi4ENS5_IJNS4_1CILi1EEESB_SB_EEENS1_35KernelTmaWarpSpecializedCooperativeEEENS5_IJNSA_ILi256EEESF_NSA_ILi32EEEEEENS_6half_tENS5_IJlSB_lEEESI_SJ_NS4_8TiledMMAINS4_8MMA_AtomIJNS4_4SM904GMMA26MMA_64x256x16_F32F16F16_SSILNSN_5MajorE0ELSP_0ELNSN_7ScaleInE1ELSQ_1EEEEEENS4_6LayoutINS5_IJNSA_ILi2EEESB_SB_EEENS5_IJSB_NSA_ILi0EEESW_EEEEENS5_IJNS4_10UnderscoreESZ_SZ_EEEEENS4_13SM90_TMA_LOADENS4_14ComposedLayoutINS4_7SwizzleILi2ELi4ELi3EEENS4_18smem_ptr_flag_bitsILi16EEENST_INS5_IJNSA_ILi8EEESG_EEENS5_IJSG_SB_EEEEEEEvNS4_8identityES12_S1C_vS1D_EENS_8epilogue10collective6detail29Sm90TmaWarpSpecializedAdapterINS1G_15DefaultEpilogueISI_SJ_SJ_NS1F_6thread17LinearCombinationISI_Li1EffLNS1K_9ScaleType4KindE0ELNS_15FloatRoundStyleE2ESI_EENS1_15EpilogueDefaultEEEEEvvEEEEvNT_6ParamsE)
        .other          _ZN7cutlass13device_kernelINS_4gemm6kernel13GemmUniversalIN4cute5tupleIJiiiiEEENS1_10collective13CollectiveMmaINS1_34MainloopSm90TmaGmmaWarpSpecializedILi4ENS5_IJNS4_1CILi1EEESB_SB_EEENS1_35KernelTmaWarpSpecializedCooperativeEEENS5_IJNSA_ILi256EEESF_NSA_ILi32EEEEEENS_6half_tENS5_IJlSB_lEEESI_SJ_NS4_8TiledMMAINS4_8MMA_AtomIJNS4_4SM904GMMA26MMA_64x256x16_F32F16F16_SSILNSN_5MajorE0ELSP_0ELNSN_7ScaleInE1ELSQ_1EEEEEENS4_6LayoutINS5_IJNSA_ILi2EEESB_SB_EEENS5_IJSB_NSA_ILi0EEESW_EEEEENS5_IJNS4_10UnderscoreESZ_SZ_EEEEENS4_13SM90_TMA_LOADENS4_14ComposedLayoutINS4_7SwizzleILi2ELi4ELi3EEENS4_18smem_ptr_flag_bitsILi16EEENST_INS5_IJNSA_ILi8EEESG_EEENS5_IJSG_SB_EEEEEEEvNS4_8identityES12_S1C_vS1D_EENS_8epilogue10collective6detail29Sm90TmaWarpSpecializedAdapterINS1G_15DefaultEpilogueISI_SJ_SJ_NS1F_6thread17LinearCombinationISI_Li1EffLNS1K_9ScaleType4KindE0ELNS_15FloatRoundStyleE2ESI_EENS1_15EpilogueDefaultEEEEEvvEEEEvNT_6ParamsE,@"STO_CUDA_ENTRY STV_DEFAULT"
_ZN7cutlass13device_kernelINS_4gemm6kernel13GemmUniversalIN4cute5tupleIJiiiiEEENS1_10collective13CollectiveMmaINS1_34MainloopSm90TmaGmmaWarpSpecializedILi4ENS5_IJNS4_1CILi1EEESB_SB_EEENS1_35KernelTmaWarpSpecializedCooperativeEEENS5_IJNSA_ILi256EEESF_NSA_ILi32EEEEEENS_6half_tENS5_IJlSB_lEEESI_SJ_NS4_8TiledMMAINS4_8MMA_AtomIJNS4_4SM904GMMA26MMA_64x256x16_F32F16F16_SSILNSN_5MajorE0ELSP_0ELNSN_7ScaleInE1ELSQ_1EEEEEENS4_6LayoutINS5_IJNSA_ILi2EEESB_SB_EEENS5_IJSB_NSA_ILi0EEESW_EEEEENS5_IJNS4_10UnderscoreESZ_SZ_EEEEENS4_13SM90_TMA_LOADENS4_14ComposedLayoutINS4_7SwizzleILi2ELi4ELi3EEENS4_18smem_ptr_flag_bitsILi16EEENST_INS5_IJNSA_ILi8EEESG_EEENS5_IJSG_SB_EEEEEEEvNS4_8identityES12_S1C_vS1D_EENS_8epilogue10collective6detail29Sm90TmaWarpSpecializedAdapterINS1G_15DefaultEpilogueISI_SJ_SJ_NS1F_6thread17LinearCombinationISI_Li1EffLNS1K_9ScaleType4KindE0ELNS_15FloatRoundStyleE2ESI_EENS1_15EpilogueDefaultEEEEEvvEEEEvNT_6ParamsE:
[----:B------:R-:W0:Y:S02]  /*0000*/  LDC R1, c[0x0][0x28] ;  /* 0x00000a00ff017b82 */ /* 0x000e240000000800 */
[----:B0-----:R-:W-:Y:S01]  /*0010*/  VIADD R1, R1, 0xfffffb40 ;  /* 0xfffffb4001017836 */ /* 0x001fe20000000000 */
[----:B------:R-:W0:Y:S01]  /*0020*/  S2R R2, SR_TID.X ;  /* 0x0000000000027919 */ /* 0x000e220000002100 */
[----:B------:R-:W-:Y:S01]  /*0030*/  ELECT P0, URZ, PT ;  /* 0x00000000003f782f */ /* 0x000fe20003800000 */
[----:B------:R-:W-:Y:S01]  /*0040*/  BSSY B0, `(.L_x_0) ;  /* 0x0000015000007945 */ /* 0x000fe20003800000 */
[--C-:B0-----:R-:W-:Y:S02]  /*0050*/  SHF.R.U32.HI R0, RZ, 0x5, R2.reuse ;  /* 0x00000005ff007819 */ /* 0x101fe40000011602 */
[----:B------:R-:W-:-:S03]  /*0060*/  SHF.R.U32.HI R160, RZ, 0x7, R2 ;  /* 0x00000007ffa07819 */ /* 0x000fc60000011602 */
[----:B------:R-:W0:Y:S04]  /*0070*/  SHFL.IDX PT, R3, R0, RZ, 0x1f ;  /* 0x00001fff00037589 */ /* 0x000e2800000e0000 */
[----:B------:R-:W1:Y:S01]  /*0080*/  SHFL.IDX PT, R2, R160, RZ, 0x1f ;  /* 0x00001fffa0027589 */ /* 0x000e6200000e0000 */
[----:B0-----:R-:W-:Y:S02]  /*0090*/  R2UR UR10, R3 ;  /* 0x00000000030a72ca */ /* 0x001fe400000e0000 */
[----:B-1----:R-:W-:-:S11]  /*00a0*/  R2UR UR5, R2 ;  /* 0x00000000020572ca */ /* 0x002fd600000e0000 */
[----:B------:R-:W-:Y:S02]  /*00b0*/  USHF.R.S32.HI UR4, URZ, 0x1f, UR10 ;  /* 0x0000001f3f047899 */ /* 0x000fe4000801140a */
[----:B------:R-:W-:Y:S02]  /*00c0*/  ISETP.NE.OR P0, PT, RZ, UR10, !P0 ;  /* 0x0000000aff007c0c */ /* 0x000fe4000c705670 */
[----:B------:R-:W-:-:S04]  /*00d0*/  ULEA.HI UR4, UR4, UR10, URZ, 0x2 ;  /* 0x0000000a04047291 */ /* 0x000fc8000f8f103f */
[----:B------:R-:W-:-:S04]  /*00e0*/  ULOP3.LUT UR4, UR4, 0xfffffffc, URZ, 0xc0, !UPT ;  /* 0xfffffffc04047892 */ /* 0x000fc8000f8ec03f */
[----:B------:R-:W-:-:S03]  /*00f0*/  UIADD3 UR10, UR10, -UR4, URZ ;  /* 0x800000040a0a7290 */ /* 0x000fc6000fffe03f */
[----:B------:R-:W-:Y:S09]  /*0100*/  @P0 BRA `(.L_x_1) ;  /* 0x0000000000200947 */ /* 0x000ff20003800000 */
[----:B------:R-:W-:Y:S02]  /*0110*/  ULDC.64 UR6, c[0x0][0x198] ;  /* 0x0000660000067ab9 */ /* 0x000fe40000000a00 */
[----:B------:R-:W-:Y:S02]  /*0120*/  UIADD3 UR8, UP0, UR6, 0xf0, URZ ;  /* 0x000000f006087890 */ /* 0x000fe4000ff1e03f */
[----:B------:R-:W-:Y:S02]  /*0130*/  UIADD3 UR6, UP1, UR6, 0x1f0, URZ ;  /* 0x000001f006067890 */ /* 0x000fe4000ff3e03f */
[----:B------:R-:W-:Y:S02]  /*0140*/  UIADD3.X UR9, URZ, UR7, URZ, UP0, !UPT ;  /* 0x000000073f097290 */ /* 0x000fe400087fe43f */
[----:B------:R-:W-:-:S07]  /*0150*/  UIADD3.X UR7, URZ, UR7, URZ, UP1, !UPT ;  /* 0x000000073f077290 */ /* 0x000fce0008ffe43f */
[----:B------:R0:W-:Y:S02]  /*0160*/  UTMACCTL.PF [UR8] ;  /* 0x00000000080079b9 */ /* 0x0001e40008040000 */
[----:B------:R0:W-:Y:S02]  /*0170*/  UTMACCTL.PF [UR6] ;  /* 0x00000000060079b9 */ /* 0x0001e40008040000 */
[----:B0-----:R-:W-:Y:S01]  /*0180*/  NOP ;  /* 0x0000000000007918 */ /* 0x001fe20000000000 */
.L_x_1:
[----:B------:R-:W-:Y:S05]  /*0190*/  BSYNC B0 ;  /* 0x0000000000007941 */ /* 0x000fea0003800000 */
.L_x_0:
[----:B------:R-:W0:Y:S01]  /*01a0*/  SHFL.IDX PT, R2, R0, RZ, 0x1f ;  /* 0x00001fff00027589 */ /* 0x000e2200000e0000 */
[----:B------:R-:W-:Y:S01]  /*01b0*/  UISETP.NE.AND UP0, UPT, UR10, 0x3, UPT ;  /* 0x000000030a00788c */ /* 0x000fe2000bf05270 */
[----:B------:R-:W-:Y:S01]  /*01c0*/  ISETP.NE.AND P1, PT, RZ, UR5, PT ;  /* 0x00000005ff007c0c */ /* 0x000fe2000bf25270 */
[----:B------:R-:W-:Y:S02]  /*01d0*/  UIADD3 UR18, UR5, -0x1, URZ ;  /* 0xffffffff05127890 */ /* 0x000fe4000fffe03f */
[----:B------:R-:W-:Y:S02]  /*01e0*/  UISETP.EQ.OR UP0, UPT, UR10, URZ, !UP0 ;  /* 0x0000003f0a00728c */ /* 0x000fe4000c702670 */
[----:B------:R-:W-:Y:S02]  /*01f0*/  UISETP.GE.U32.AND UP1, UPT, UR18, 0x2, UPT ;  /* 0x000000021200788c */ /* 0x000fe4000bf26070 */
[----:B------:R-:W-:-:S04]  /*0200*/  UISETP.EQ.AND UP0, UPT, UR5, URZ, UP0 ;  /* 0x0000003f0500728c */ /* 0x000fc80008702270 */
[----:B------:R-:W-:-:S04]  /*0210*/  USEL UR40, URZ, 0x1, !UP0 ;  /* 0x000000013f287887 */ /* 0x000fc8000c000000 */
[----:B------:R-:W-:Y:S01]  /*0220*/  USEL UR40, UR40, 0x2, UP1 ;  /* 0x0000000228287887 */ /* 0x000fe20008800000 */
[----:B0-----:R-:W-:-:S13]  /*0230*/  ISETP.NE.AND P0, PT, R2, RZ, PT ;  /* 0x000000ff0200720c */ /* 0x001fda0003f05270 */
[----:B------:R-:W-:Y:S05]  /*0240*/  @P0 BRA `(.L_x_2) ;  /* 0x0000000000580947 */ /* 0x000fea0003800000 */
[----:B------:R-:W0:Y:S01]  /*0250*/  S2UR UR8, SR_CgaCtaId ;  /* 0x00000000000879c3 */ /* 0x000e220000008800 */
[----:B------:R-:W-:Y:S01]  /*0260*/  UMOV UR4, 0x400 ;  /* 0x0000040000047882 */ /* 0x000fe20000000000 */
[----:B------:R-:W-:Y:S01]  /*0270*/  UMOV UR5, 0x1 ;  /* 0x0000000100057882 */ /* 0x000fe20000000000 */
[----:B------:R-:W-:Y:S01]  /*0280*/  UMOV UR6, 0x100 ;  /* 0x0000010000067882 */ /* 0x000fe20000000000 */
[----:B------:R-:W-:Y:S01]  /*0290*/  ELECT P0, URZ, PT ;  /* 0x00000000003f782f */ /* 0x000fe20003800000 */
[----:B------:R-:W-:-:S04]  /*02a0*/  UIADD3 UR6, -UR6, 0x100000, URZ ;  /* 0x0010000006067890 */ /* 0x000fc8000fffe13f */
[----:B------:R-:W-:Y:S02]  /*02b0*/  USHF.L.U32 UR7, UR6, 0xb, URZ ;  /* 0x0000000b06077899 */ /* 0x000fe4000800063f */
[----:B------:R-:W-:Y:S02]  /*02c0*/  USHF.L.U32 UR6, UR6, 0x1, URZ ;  /* 0x0000000106067899 */ /* 0x000fe4000800063f */
[----:B0-----:R-:W-:Y:S02]  /*02d0*/  ULEA UR8, UR8, UR4, 0x18 ;  /* 0x0000000408087291 */ /* 0x001fe4000f8ec03f */
[----:B------:R-:W-:-:S04]  /*02e0*/  UIADD3 UR4, -UR5, 0x100000, URZ ;  /* 0x0010000005047890 */ /* 0x000fc8000fffe13f */
[----:B------:R-:W-:Y:S02]  /*02f0*/  USHF.L.U32 UR5, UR4, 0xb, URZ ;  /* 0x0000000b04057899 */ /* 0x000fe4000800063f */
[----:B------:R-:W-:Y:S01]  /*0300*/  USHF.L.U32 UR4, UR4, 0x1, URZ ;  /* 0x0000000104047899 */ /* 0x000fe2000800063f */
[----:B------:R-:W0:Y:S11]  /*0310*/  FENCE.VIEW.ASYNC.S ;  /* 0x00000000000073c6 */ /* 0x000e360000000000 */
[----:B0-----:R0:W1:Y:S01]  /*0320*/  SYNCS.EXCH.64 URZ, [UR8], UR4 ;  /* 0x00000004083f75b2 */ /* 0x0010620008000100 */
[----:B------:R0:W2:Y:S01]  /*0330*/  SYNCS.EXCH.64 URZ, [UR8+0x20], UR6 ;  /* 0x00002006083f75b2 */ /* 0x0000a20008000100 */
[----:B------:R0:W3:Y:S01]  /*0340*/  SYNCS.EXCH.64 URZ, [UR8+0x8], UR4 ;  /* 0x00000804083f75b2 */ /* 0x0000e20008000100 */
[----:B------:R0:W4:Y:S01]  /*0350*/  SYNCS.EXCH.64 URZ, [UR8+0x28], UR6 ;  /* 0x00002806083f75b2 */ /* 0x0001220008000100 */
[----:B------:R0:W0:Y:S01]  /*0360*/  SYNCS.EXCH.64 URZ, [UR8+0x10], UR4 ;  /* 0x00001004083f75b2 */ /* 0x0000220008000100 */
[----:B------:R0:W0:Y:S01]  /*0370*/  SYNCS.EXCH.64 URZ, [UR8+0x30], UR6 ;  /* 0x00003006083f75b2 */ /* 0x0000220008000100 */
[----:B------:R0:W0:Y:S01]  /*0380*/  SYNCS.EXCH.64 URZ, [UR8+0x18], UR4 ;  /* 0x00001804083f75b2 */ /* 0x0000220008000100 */
[----:B------:R0:W0:Y:S01]  /*0390*/  SYNCS.EXCH.64 URZ, [UR8+0x38], UR6 ;  /* 0x00003806083f75b2 */ /* 0x0000220008000100 */
[----:B------:R-:W-:Y:S01]  /*03a0*/  NOP ;  /* 0x0000000000007918 */ /* 0x000fe20000000000 */
.L_x_2:
[----:B------:R-:W5:Y:S01]  /*03b0*/  SHFL.IDX PT, R0, R0, RZ, 0x1f ;  /* 0x00001fff00007589 */ /* 0x000f6200000e0000 */
[----:B------:R-:W-:Y:S01]  /*03c0*/  ELECT P0, URZ, PT ;  /* 0x00000000003f782f */ /* 0x000fe20003800000 */
[----:B------:R-:W1:Y:S01]  /*03d0*/  S2UR UR17, SR_CTAID.Y ;  /* 0x00000000001179c3 */ /* 0x000e620000002600 */
[----:B0-----:R-:W-:Y:S01]  /*03e0*/  ULDC UR5, c[0x0][0x65c] ;  /* 0x0001970000057ab9 */ /* 0x001fe20000000800 */
[----:B------:R-:W-:Y:S01]  /*03f0*/  UMOV UR12, 0x20 ;  /* 0x00000020000c7882 */ /* 0x000fe20000000000 */
[----:B------:R-:W-:Y:S01]  /*0400*/  UISETP.NE.AND UP2, UPT, UR5, 0x1, UPT ;  /* 0x000000010500788c */ /* 0x000fe2000bf45270 */
[----:B------:R-:W-:Y:S01]  /*0410*/  NOP ;  /* 0x0000000000007918 */ /* 0x000fe20000000000 */
[----:B------:R-:W-:Y:S02]  /*0420*/  NOP ;  /* 0x0000000000007918 */ /* 0x000fe40000000000 */
[----:B------:R-:W-:Y:S01]  /*0430*/  UP2UR UR45, UPR, URZ, 0x4 ;  /* 0x000000043f2d7883 */ /* 0x000fe20008000000 */
[----:B------:R-:W0:Y:S01]  /*0440*/  S2UR UR4, SR_CTAID.X ;  /* 0x00000000000479c3 */ /* 0x000e220000002500 */
[----:B------:R-:W-:-:S02]  /*0450*/  PLOP3.LUT P2, PT, PT, PT, UP2, 0x80, 0x0 ;  /* 0x000000000000781c */ /* 0x000fc40003f4f028 */
[----:B------:R-:W-:Y:S02]  /*0460*/  PLOP3.LUT P4, PT, PT, PT, UP2, 0x80, 0x0 ;  /* 0x000000000000781c */ /* 0x000fe40003f8f028 */
[----:B------:R-:W-:Y:S01]  /*0470*/  PLOP3.LUT P3, PT, PT, PT, UP2, 0x80, 0x0 ;  /* 0x000000000000781c */ /* 0x000fe20003f6f028 */
[----:B------:R-:W-:Y:S01]  /*0480*/  @UP2 ULDC UR14, c[0x0][0x10] ;  /* 0x00000400000e2ab9 */ /* 0x000fe20000000800 */
[----:B------:R-:W-:Y:S01]  /*0490*/  @UP2 UMOV UR9, URZ ;  /* 0x0000003f00092c82 */ /* 0x000fe20008000000 */
[----:B------:R-:W-:Y:S01]  /*04a0*/  @!UP2 ULDC UR11, c[0x0][0xc] ;  /* 0x00000300000baab9 */ /* 0x000fe20000000800 */
[----:B-----5:R-:W-:Y:S01]  /*04b0*/  ISETP.NE.OR P0, PT, R0, RZ, !P0 ;  /* 0x000000ff0000720c */ /* 0x020fe20004705670 */
[----:B-1----:R-:W-:Y:S02]  /*04c0*/  @UP2 UMOV UR7, UR17 ;  /* 0x0000001100072c82 */ /* 0x002fe40008000000 */
[----:B------:R-:W-:Y:S01]  /*04d0*/  @UP2 UMOV UR8, UR7 ;  /* 0x0000000700082c82 */ /* 0x000fe20008000000 */
[----:B------:R-:W-:Y:S01]  /*04e0*/  @!UP2 UMOV UR7, UR17 ;  /* 0x000000110007ac82 */ /* 0x000fe20008000000 */
[----:B0-----:R-:W-:-:S08]  /*04f0*/  @UP2 UIMAD.WIDE.U32 UR14, UR4, UR14, UR8 ;  /* 0x0000000e040e22a5 */ /* 0x001fd0000f8e0008 */
[----:B------:R-:W-:Y:S01]  /*0500*/  VOTEU.ALL UP0, P0 ;  /* 0x00000000003f7886 */ /* 0x000fe20000000000 */
[----:B------:R-:W-:Y:S01]  /*0510*/  VOTEU.ALL UP1, P0 ;  /* 0x00000000003f7886 */ /* 0x000fe20000020000 */
[----:B------:R-:W-:-:S03]  /*0520*/  IMAD.U32 R2, RZ, RZ, UR14 ;  /* 0x0000000eff027e24 */ /* 0x000fc6000f8e00ff */
[----:B------:R-:W0:Y:S01]  /*0530*/  @!UP0 S2UR UR6, SR_CgaCtaId ;  /* 0x00000000000689c3 */ /* 0x000e220000008800 */
[----:B------:R-:W-:Y:S01]  /*0540*/  @!UP0 UMOV UR5, 0x400 ;  /* 0x0000040000058882 */ /* 0x000fe20000000000 */
[----:B------:R-:W-:-:S04]  /*0550*/  @!UP0 UIADD3 UR12, -UR12, 0x100000, URZ ;  /* 0x001000000c0c8890 */ /* 0x000fc8000fffe13f */
[----:B------:R-:W-:Y:S02]  /*0560*/  @!UP0 USHF.L.U32 UR13, UR12, 0xb, URZ ;  /* 0x0000000b0c0d8899 */ /* 0x000fe4000800063f */
[----:B------:R-:W-:Y:S01]  /*0570*/  @!UP0 USHF.L.U32 UR12, UR12, 0x1, URZ ;  /* 0x000000010c0c8899 */ /* 0x000fe2000800063f */
[----:B------:R-:W-:Y:S01]  /*0580*/  IMAD.U32 R3, RZ, RZ, UR15 ;  /* 0x0000000fff037e24 */ /* 0x000fe2000f8e00ff */
[----:B0-----:R-:W-:Y:S01]  /*0590*/  @!UP0 ULEA UR16, UR6, UR5, 0x18 ;  /* 0x0000000506108291 */ /* 0x001fe2000f8ec03f */
[----:B------:R-:W-:Y:S01]  /*05a0*/  VOTEU.ALL UP0, P0 ;  /* 0x00000000003f7886 */ /* 0x000fe20000000000 */
[----:B------:R-:W-:Y:S01]  /*05b0*/  PLOP3.LUT P0, PT, PT, PT, UP2, 0x80, 0x0 ;  /* 0x000000000000781c */ /* 0x000fe20003f0f028 */
[----:B------:R-:W-:Y:S01]  /*05c0*/  UMOV UR5, URZ ;  /* 0x0000003f00057c82 */ /* 0x000fe20008000000 */
[----:B------:R-:W-:Y:S01]  /*05d0*/  @UP2 UMOV UR6, URZ ;  /* 0x0000003f00062c82 */ /* 0x000fe20008000000 */
[----:B------:R-:W-:Y:S02]  /*05e0*/  @!UP2 UIMAD.WIDE.U32 UR8, UR11, UR7, UR4 ;  /* 0x000000070b08a2a5 */ /* 0x000fe4000f8e0004 */
[----:B------:R-:W-:-:S04]  /*05f0*/  @UP2 UIADD3 UR6, UR15, UR6, URZ ;  /* 0x000000060f062290 */ /* 0x000fc8000fffe03f */
[----:B------:R-:W-:Y:S01]  /*0600*/  IMAD.U32 R5, RZ, RZ, UR9 ;  /* 0x00000009ff057e24 */ /* 0x000fe2000f8e00ff */
[----:B------:R-:W0:Y:S02]  /*0610*/  FENCE.VIEW.ASYNC.S ;  /* 0x00000000000073c6 */ /* 0x000e240000000000 */
[----:B0-----:R0:W2:Y:S01]  /*0620*/  @!UP0 SYNCS.EXCH.64 URZ, [UR16+0x50], UR12 ;  /* 0x0000500c103f85b2 */ /* 0x0010a20008000100 */
[----:B------:R-:W-:Y:S02]  /*0630*/  @P2 IMAD.U32 R6, RZ, RZ, UR6 ;  /* 0x00000006ff062e24 */ /* 0x000fe4000f8e00ff */
[----:B------:R-:W-:Y:S01]  /*0640*/  @P0 IMAD.MOV.U32 R7, RZ, RZ, R2 ;  /* 0x000000ffff070224 */ /* 0x000fe200078e0002 */
[----:B------:R-:W-:Y:S01]  /*0650*/  MOV R2, UR8 ;  /* 0x0000000800027c02 */ /* 0x000fe20008000f00 */
[----:B------:R-:W-:Y:S02]  /*0660*/  @!P4 IMAD.MOV.U32 R6, RZ, RZ, R5 ;  /* 0x000000ffff06c224 */ /* 0x000fe400078e0005 */
[----:B------:R-:W-:-:S02]  /*0670*/  IMAD.U32 R3, RZ, RZ, UR9 ;  /* 0x00000009ff037e24 */ /* 0x000fc4000f8e00ff */
[----:B------:R-:W-:Y:S01]  /*0680*/  @!P3 IMAD.MOV.U32 R7, RZ, RZ, R2 ;  /* 0x000000ffff07b224 */ /* 0x000fe200078e0002 */
[----:B------:R0:W-:Y:S01]  /*0690*/  STL [R1+0x200], R6 ;  /* 0x0002000601007387 */ /* 0x0001e20000100800 */
[----:B------:R-:W-:-:S03]  /*06a0*/  IMAD.U32 R4, RZ, RZ, UR8 ;  /* 0x00000008ff047e24 */ /* 0x000fc6000f8e00ff */
[----:B------:R0:W-:Y:S01]  /*06b0*/  STL [R1+0x204], R7 ;  /* 0x0002040701007387 */ /* 0x0001e20000100800 */
[----:B------:R0:W2:Y:S01]  /*06c0*/  @!UP1 SYNCS.EXCH.64 URZ, [UR16+0x58], UR12 ;  /* 0x0000580c103f95b2 */ /* 0x0000a20008000100 */
[----:B------:R-:W-:Y:S01]  /*06d0*/  NOP ;  /* 0x0000000000007918 */ /* 0x000fe20000000000 */
[----:B--234-:R-:W-:Y:S06]  /*06e0*/  BAR.SYNC.DEFER_BLOCKING 0x0 ;  /* 0x0000000000007b1d */ /* 0x01cfec0000010000 */
[----:B------:R-:W-:Y:S05]  /*06f0*/  @!P1 BRA `(.L_x_3) ;  /* 0x0000015400d09947 */ /* 0x000fea0003800000 */
[----:B------:R-:W-:-:S06]  /*0700*/  UISETP.GT.U32.AND UP0, UPT, UR18, 0x1, UPT ;  /* 0x000000011200788c */ /* 0x000fcc000bf04070 */
[----:B------:R-:W-:-:S13]  /*0710*/  PLOP3.LUT P0, PT, PT, PT, UP0, 0x80, 0x0 ;  /* 0x000000000000781c */ /* 0x000fda0003f0f008 */
[----:B0-----:R-:W-:Y:S05]  /*0720*/  @P0 EXIT ;  /* 0x000000000000094d */ /* 0x001fea0003800000 */
[----:B------:R-:W-:Y:S01]  /*0730*/  ULDC.64 UR8, c[0x0][0x650] ;  /* 0x0001940000087ab9 */ /* 0x000fe20000000a00 */
[----:B------:R-:W-:Y:S01]  /*0740*/  UMOV UR41, 0xffffffff ;  /* 0xffffffff00297882 */ /* 0x000fe20000000000 */
[----:B------:R-:W-:Y:S01]  /*0750*/  ISETP.GE.U32.AND P0, PT, R7, UR8, PT ;  /* 0x0000000807007c0c */ /* 0x000fe2000bf06070 */
[----:B------:R-:W-:Y:S01]  /*0760*/  UMOV UR42, 0xffffffff ;  /* 0xffffffff002a7882 */ /* 0x000fe20000000000 */
[----:B------:R-:W-:Y:S01]  /*0770*/  UMOV UR43, 0xffffffff ;  /* 0xffffffff002b7882 */ /* 0x000fe20000000000 */
[----:B------:R-:W-:Y:S02]  /*0780*/  PRMT R0, RZ, 0x7610, R0 ;  /* 0x00007610ff007816 */ /* 0x000fe40000000000 */
[----:B------:R-:W-:-:S13]  /*0790*/  ISETP.GE.U32.AND.EX P0, PT, R6, UR9, PT, P0 ;  /* 0x0000000906007c0c */ /* 0x000fda000bf06100 */
[----:B------:R-:W-:Y:S05]  /*07a0*/  @P0 BRA `(.L_x_4) ;  /* 0x0000000400800947 */ /* 0x000fea0003800000 */
[----:B------:R-:W-:Y:S01]  /*07b0*/  I2FP.F32.U32 R0, UR4 ;  /* 0x0000000400007c45 */ /* 0x000fe20008201000 */
[----:B------:R-:W-:Y:S01]  /*07c0*/  ULDC.64 UR16, c[0x0][0x628] ;  /* 0x00018a0000107ab9 */ /* 0x000fe20000000a00 */
[----:B------:R-:W-:Y:S01]  /*07d0*/  ULDC UR6, c[0x0][0x150] ;  /* 0x0000540000067ab9 */ /* 0x000fe20000000800 */
[----:B------:R-:W-:Y:S01]  /*07e0*/  ISETP.NE.U32.AND P0, PT, RZ, UR16, PT ;  /* 0x00000010ff007c0c */ /* 0x000fe2000bf05070 */
[----:B------:R-:W-:Y:S01]  /*07f0*/  ULDC UR15, c[0x0][0x630] ;  /* 0x00018c00000f7ab9 */ /* 0x000fe20000000800 */
[----:B------:R-:W-:Y:S01]  /*0800*/  FMUL R0, R0, UR6 ;  /* 0x0000000600007c20 */ /* 0x000fe20008400000 */
[----:B------:R-:W-:Y:S01]  /*0810*/  R2UR UR18, R7 ;  /* 0x00000000071272ca */ /* 0x000fe200000e0000 */
[----:B------:R-:W-:Y:S01]  /*0820*/  ULDC UR20, c[0x0][0x154] ;  /* 0x0000550000147ab9 */ /* 0x000fe20000000800 */
[----:B------:R-:W-:Y:S01]  /*0830*/  ISETP.NE.AND.EX P0, PT, RZ, UR17, PT, P0 ;  /* 0x00000011ff007c0c */ /* 0x000fe2000bf05300 */
[----:B------:R0:W1:Y:S01]  /*0840*/  F2I.U32.TRUNC.NTZ R2, R0 ;  /* 0x0000000000027305 */ /* 0x000062000020f000 */
[----:B------:R-:W-:-:S02]  /*0850*/  R2UR UR19, R6 ;  /* 0x00000000061372ca */ /* 0x000fc400000e0000 */
[----:B------:R-:W-:Y:S02]  /*0860*/  R2UR UR8, R7 ;  /* 0x00000000070872ca */ /* 0x000fe400000e0000 */
[----:B------:R-:W-:-:S07]  /*0870*/  R2UR UR9, R6 ;  /* 0x00000000060972ca */ /* 0x000fce00000e0000 */
[----:B0-----:R-:W-:Y:S08]  /*0880*/  @!P0 BRA `(.L_x_5) ;  /* 0x0000000000308947 */ /* 0x001ff00003800000 */
[----:B------:R-:W-:Y:S01]  /*0890*/  R2UR UR8, R7 ;  /* 0x00000000070872ca */ /* 0x000fe200000e0000 */
[----:B------:R-:W-:Y:S01]  /*08a0*/  ULDC UR6, c[0x0][0x634] ;  /* 0x00018d0000067ab9 */ /* 0x000fe20000000800 */
[----:B------:R-:W-:-:S11]  /*08b0*/  R2UR UR14, R6 ;  /* 0x00000000060e72ca */ /* 0x000fd600000e0000 */
[----:B------:R-:W-:-:S04]  /*08c0*/  UIADD3 UR6, UP0, UR8, UR6, URZ ;  /* 0x0000000608067290 */ /* 0x000fc8000ff1e03f */
[----:B------:R-:W-:-:S04]  /*08d0*/  UIADD3.X UR14, URZ, UR14, URZ, UP0, !UPT ;  /* 0x0000000e3f0e7290 */ /* 0x000fc800087fe43f */
[----:B------:R-:W-:-:S04]  /*08e0*/  UIMAD.WIDE.U32 UR8, UR14, UR16, URZ ;  /* 0x000000100e0872a5 */ /* 0x000fc8000f8e003f */
[----:B------:R-:W-:Y:S02]  /*08f0*/  UIMAD.WIDE.U32 UR10, UP0, UR6, UR17, UR8 ;  /* 0x00000011060a72a5 */ /* 0x000fe4000f800008 */
[----:B------:R-:W-:Y:S02]  /*0900*/  UIMAD.WIDE.U32 UR8, UR6, UR16, URZ ;  /* 0x00000010060872a5 */ /* 0x000fe4000f8e003f */
[----:B------:R-:W-:Y:S02]  /*0910*/  UIADD3.X UR13, URZ, URZ, URZ, UP0, !UPT ;  /* 0x0000003f3f0d7290 */ /* 0x000fe400087fe43f */
[----:B------:R-:W-:Y:S01]  /*0920*/  UIADD3 URZ, UP0, UR9, UR10, URZ ;  /* 0x0000000a093f7290 */ /* 0x000fe2000ff1e03f */
[----:B------:R-:W-:-:S03]  /*0930*/  UMOV UR12, UR11 ;  /* 0x0000000b000c7c82 */ /* 0x000fc60008000000 */
[----:B------:R-:W-:-:S12]  /*0940*/  UIMAD.WIDE.U32.X UR8, UR14, UR17, UR12, UP0 ;  /* 0x000000110e0872a5 */ /* 0x000fd800080e040c */
.L_x_5:
[----:B------:R-:W-:Y:S01]  /*0950*/  USHF.R.U64 UR43, UR8, UR15, UR9 ;  /* 0x0000000f082b7299 */ /* 0x000fe20008001209 */
[----:B------:R-:W-:Y:S01]  /*0960*/  I2FP.F32.U32 R0, UR7 ;  /* 0x0000000700007c45 */ /* 0x000fe20008201000 */
[----:B------:R-:W-:Y:S01]  /*0970*/  USHF.R.U32.HI UR5, URZ, UR15, UR9 ;  /* 0x0000000f3f057299 */ /* 0x000fe20008011609 */
[----:B-1----:R-:W-:Y:S01]  /*0980*/  R2UR UR12, R2 ;  /* 0x00000000020c72ca */ /* 0x002fe200000e0000 */
[----:B------:R-:W-:Y:S02]  /*0990*/  UIADD3 UR6, UP0, URZ, -UR43, URZ ;  /* 0x8000002b3f067290 */ /* 0x000fe4000ff1e03f */
[----:B------:R-:W-:Y:S01]  /*09a0*/  FMUL R0, R0, UR20 ;  /* 0x0000001400007c20 */ /* 0x000fe20008400000 */
[----:B------:R-:W-:Y:S01]  /*09b0*/  ULDC.64 UR8, c[0x0][0x620] ;  /* 0x0001880000087ab9 */ /* 0x000fe20000000a00 */
[----:B------:R-:W-:Y:S01]  /*09c0*/  UIADD3.X UR5, URZ, ~UR5, URZ, UP0, !UPT ;  /* 0x800000053f057290 */ /* 0x000fe200087fe43f */
[----:B------:R-:W-:Y:S01]  /*09d0*/  UMOV UR10, UR18 ;  /* 0x00000012000a7c82 */ /* 0x000fe20008000000 */
[----:B------:R-:W-:-:S02]  /*09e0*/  UMOV UR11, UR19 ;  /* 0x00000013000b7c82 */ /* 0x000fc40008000000 */
[----:B------:R-:W-:Y:S01]  /*09f0*/  UIMAD UR5, UR5, UR8, URZ ;  /* 0x00000008050572a4 */ /* 0x000fe2000f8e023f */
[----:B------:R-:W0:Y:S01]  /*0a00*/  F2I.U32.TRUNC.NTZ R0, R0 ;  /* 0x0000000000007305 */ /* 0x000e22000020f000 */
[----:B------:R-:W-:Y:S02]  /*0a10*/  UIMAD.WIDE.U32 UR10, UR6, UR8, UR10 ;  /* 0x00000008060a72a5 */ /* 0x000fe4000f8e000a */
[----:B------:R-:W-:Y:S01]  /*0a20*/  UIMAD UR6, UR6, UR9, UR5 ;  /* 0x00000009060672a4 */ /* 0x000fe2000f8e0205 */
[----:B------:R-:W-:Y:S01]  /*0a30*/  ULDC UR21, c[0x0][0x658] ;  /* 0x0001960000157ab9 */ /* 0x000fe20000000800 */
[----:B------:R-:W-:Y:S02]  /*0a40*/  UMOV UR19, 0xffffffff ;  /* 0xffffffff00137882 */ /* 0x000fe40000000000 */
[----:B------:R-:W-:Y:S01]  /*0a50*/  UIADD3 UR6, UR11, UR6, URZ ;  /* 0x000000060b067290 */ /* 0x000fe2000fffe03f */
[----:B------:R-:W-:Y:S01]  /*0a60*/  ULDC UR15, c[0x0][0x618] ;  /* 0x00018600000f7ab9 */ /* 0x000fe20000000800 */
[----:B------:R-:W-:Y:S01]  /*0a70*/  ULDC.64 UR8, c[0x0][0x640] ;  /* 0x0001900000087ab9 */ /* 0x000fe20000000a00 */
[----:B------:R-:W-:Y:S01]  /*0a80*/  USHF.L.U32 UR11, UR19, UR21, URZ ;  /* 0x00000015130b7299 */ /* 0x000fe2000800063f */
[----:B------:R-:W-:Y:S01]  /*0a90*/  ISETP.NE.U32.AND P0, PT, RZ, UR8, PT ;  /* 0x00000008ff007c0c */ /* 0x000fe2000bf05070 */
[----:B------:R-:W-:-:S02]  /*0aa0*/  USHF.R.U64 UR19, UR10, UR15, UR6 ;  /* 0x0000000f0a137299 */ /* 0x000fc40008001206 */
[----:B------:R-:W-:Y:S01]  /*0ab0*/  USHF.R.U32.HI UR10, URZ, UR15, UR6 ;  /* 0x0000000f3f0a7299 */ /* 0x000fe20008011606 */
[----:B0-----:R-:W-:Y:S01]  /*0ac0*/  R2UR UR14, R0 ;  /* 0x00000000000e72ca */ /* 0x001fe200000e0000 */
[----:B------:R-:W-:Y:S01]  /*0ad0*/  ULDC UR17, c[0x0][0x608] ;  /* 0x0001820000117ab9 */ /* 0x000fe20000000800 */
[----:B------:R-:W-:Y:S01]  /*0ae0*/  ISETP.NE.AND.EX P0, PT, RZ, UR9, PT, P0 ;  /* 0x00000009ff007c0c */ /* 0x000fe2000bf05300 */
[----:B------:R-:W-:Y:S02]  /*0af0*/  USHF.R.U64 UR23, UR19, UR17, UR10 ;  /* 0x0000001113177299 */ /* 0x000fe4000800120a */
[----:B------:R-:W-:Y:S01]  /*0b00*/  USHF.R.U32.HI UR10, URZ, UR17, UR10 ;  /* 0x000000113f0a7299 */ /* 0x000fe2000801160a */
[----:B------:R-:W-:Y:S01]  /*0b10*/  UMOV UR16, 0x1 ;  /* 0x0000000100107882 */ /* 0x000fe20000000000 */
[----:B------:R-:W-:Y:S02]  /*0b20*/  UIADD3 UR12, -UR12, URZ, URZ ;  /* 0x0000003f0c0c7290 */ /* 0x000fe4000fffe13f */
[----:B------:R-:W-:-:S02]  /*0b30*/  USHF.R.U64 UR24, UR23, UR21, UR10 ;  /* 0x0000001517187299 */ /* 0x000fc4000800120a */
[----:B------:R-:W-:Y:S01]  /*0b40*/  USHF.L.U32 UR6, UR16, UR21, URZ ;  /* 0x0000001510067299 */ /* 0x000fe2000800063f */
[----:B------:R-:W-:Y:S01]  /*0b50*/  ULDC UR13, c[0x0][0x144] ;  /* 0x00005100000d7ab9 */ /* 0x000fe20000000800 */
[----:B------:R-:W-:Y:S01]  /*0b60*/  ULDC UR5, c[0x0][0x600] ;  /* 0x0001800000057ab9 */ /* 0x000fe20000000800 */
[----:B------:R-:W-:Y:S02]  /*0b70*/  ULOP3.LUT UR16, URZ, UR11, URZ, 0x33, !UPT ;  /* 0x0000000b3f107292 */ /* 0x000fe4000f8e333f */
[----:B------:R-:W-:Y:S02]  /*0b80*/  USHF.R.U32.HI UR11, URZ, UR21, UR10 ;  /* 0x000000153f0b7299 */ /* 0x000fe4000801160a */
[----:B------:R-:W-:Y:S02]  /*0b90*/  UIADD3 UR18, UR5, -0x1, URZ ;  /* 0xffffffff05127890 */ /* 0x000fe4000fffe03f */
[----:B------:R-:W-:Y:S02]  /*0ba0*/  UIADD3 UR20, -UR14, URZ, URZ ;  /* 0x0000003f0e147290 */ /* 0x000fe4000fffe13f */
[----:B------:R-:W-:Y:S01]  /*0bb0*/  UIMAD UR4, UR13, UR12, UR4 ;  /* 0x0000000c0d0472a4 */ /* 0x000fe2000f8e0204 */
[----:B------:R-:W-:Y:S01]  /*0bc0*/  ULDC UR25, c[0x0][0x148] ;  /* 0x0000520000197ab9 */ /* 0x000fe20000000800 */
[----:B------:R-:W-:Y:S01]  /*0bd0*/  ULDC UR21, c[0x0][0x648] ;  /* 0x0001920000157ab9 */ /* 0x000fe20000000800 */
[----:B------:R-:W-:Y:S01]  /*0be0*/  ULDC UR22, c[0x0][0x638] ;  /* 0x00018e0000167ab9 */ /* 0x000fe20000000800 */
[----:B------:R-:W-:Y:S01]  /*0bf0*/  UMOV UR10, UR24 ;  /* 0x00000018000a7c82 */ /* 0x000fe20008000000 */
[----:B------:R-:W-:Y:S07]  /*0c00*/  @!P0 BRA `(.L_x_6) ;  /* 0x0000000000308947 */ /* 0x000fee0003800000 */
[----:B------:R-:W-:Y:S02]  /*0c10*/  ULDC UR14, c[0x0][0x64c] ;  /* 0x00019300000e7ab9 */ /* 0x000fe40000000800 */
        /* <DEDUP_REMOVED lines=8> */
[----:B------:R-:W-:-:S07]  /*0ca0*/  UIMAD.WIDE.U32.X UR8, UR17, UR9, UR14, UP0 ;  /* 0x00000009110872a5 */ /* 0x000fce00080e040e */
[----:B------:R-:W-:Y:S01]  /*0cb0*/  UMOV UR10, UR8 ;  /* 0x00000008000a7c82 */ /* 0x000fe20008000000 */
[----:B------:R-:W-:-:S05]  /*0cc0*/  UMOV UR11, UR9 ;  /* 0x00000009000b7c82 */ /* 0x000fca0008000000 */
.L_x_6:
[----:B------:R-:W-:Y:S01]  /*0cd0*/  UISETP.NE.AND UP0, UPT, UR45, URZ, UPT ;  /* 0x0000003f2d00728c */ /* 0x000fe2000bf05270 */
[----:B------:R-:W-:Y:S01]  /*0ce0*/  MOV R0, 0x1 ;  /* 0x0000000100007802 */ /* 0x000fe20000000f00 */
[----:B------:R-:W-:Y:S02]  /*0cf0*/  USHF.R.U64 UR8, UR10, UR21, UR11 ;  /* 0x000000150a087299 */ /* 0x000fe4000800120b */
[----:B------:R-:W-:Y:S02]  /*0d00*/  ULOP3.LUT UR16, UR23, UR16, URZ, 0xc0, !UPT ;  /* 0x0000001017107292 */ /* 0x000fe4000f8ec03f */
[----:B------:R-:W-:Y:S02]  /*0d10*/  ULOP3.LUT UR18, UR19, UR18, URZ, 0xc0, !UPT ;  /* 0x0000001213127292 */ /* 0x000fe4000f8ec03f */
[----:B------:R-:W-:-:S03]  /*0d20*/  UIMAD UR16, UR6, UR8, UR16 ;  /* 0x00000008061072a4 */ /* 0x000fc6000f8e0210 */
[----:B------:R-:W-:Y:S02]  /*0d30*/  @UP0 UIMAD UR4, UR25, UR20, UR7 ;  /* 0x00000014190402a4 */ /* 0x000fe4000f8e0207 */
[----:B------:R-:W-:-:S04]  /*0d40*/  UIADD3 UR7, -UR8, URZ, URZ ;  /* 0x0000003f08077290 */ /* 0x000fc8000fffe13f */
[----:B------:R-:W-:-:S03]  /*0d50*/  UIMAD UR6, UR7, UR22, UR24 ;  /* 0x00000016070672a4 */ /* 0x000fc6000f8e0218 */
[----:B------:R-:W-:Y:S01]  /*0d60*/  ULDC UR7, c[0x0][0x610] ;  /* 0x0001840000077ab9 */ /* 0x000fe20000000800 */
[----:B------:R-:W-:Y:S02]  /*0d70*/  UIMAD UR6, UR6, UR5, UR18 ;  /* 0x00000005060672a4 */ /* 0x000fe4000f8e0212 */
[----:B------:R-:W-:-:S04]  /*0d80*/  UIMAD UR4, UR16, UR7, UR4 ;  /* 0x00000007100472a4 */ /* 0x000fc8000f8e0204 */
[----:B------:R-:W-:Y:S02]  /*0d90*/  USEL UR42, UR6, UR4, !UP0 ;  /* 0x00000004062a7287 */ /* 0x000fe4000c000000 */
[----:B------:R-:W-:-:S12]  /*0da0*/  USEL UR41, UR4, UR6, !UP0 ;  /* 0x0000000604297287 */ /* 0x000fd8000c000000 */
.L_x_4:
[----:B------:R-:W-:-:S08]  /*0db0*/  NOP ;  /* 0x0000000000007918 */ /* 0x000fd00000000000 */
[----:B------:R-:W0:Y:S02]  /*0dc0*/  USETMAXREG.TRY_ALLOC.CTAPOOL UP0, 0xf0 ;  /* 0x000000f0000079c8 */ /* 0x000e240008000600 */
[----:B0-----:R-:W-:-:S13]  /*0dd0*/  PLOP3.LUT P0, PT, PT, PT, UP0, 0x80, 0x0 ;  /* 0x000000000000781c */ /* 0x001fda0003f0f008 */
[----:B------:R-:W-:Y:S05]  /*0de0*/  @!P0 BRA `(.L_x_4) ;  /* 0xfffffffc00f08947 */ /* 0x000fea000383ffff */
[----:B------:R-:W-:Y:S01]  /*0df0*/  ULDC.64 UR4, c[0x0][0x598] ;  /* 0x0001660000047ab9 */ /* 0x000fe20000000a00 */
[----:B------:R-:W-:Y:S01]  /*0e00*/  ULDC.64 UR36, c[0x0][0x208] ;  /* 0x0000820000247ab9 */ /* 0x000fe20000000a00 */
[----:B------:R-:W-:-:S04]  /*0e10*/  ISETP.NE.U32.AND P0, PT, RZ, UR4, PT ;  /* 0x00000004ff007c0c */ /* 0x000fc8000bf05070 */
[----:B------:R-:W-:-:S13]  /*0e20*/  ISETP.NE.AND.EX P0, PT, RZ, UR5, PT, P0 ;  /* 0x00000005ff007c0c */ /* 0x000fda000bf05300 */
[----:B------:R-:W-:Y:S05]  /*0e30*/  @!P0 BRA `(.L_x_7) ;  /* 0x00000000001c8947 */ /* 0x000fea0003800000 */
[----:B------:R-:W0:Y:S02]  /*0e40*/  LDC.64 R2, c[0x0][0x598] ;  /* 0x00016600ff027b82 */ /* 0x000e240000000a00 */
[----:B0-----:R-:W2:Y:S02]  /*0e50*/  LDG.E.64 R2, desc[UR36][R2.64] ;  /* 0x0000002402027981 */ /* 0x001ea4000c1e1b00 */
[----:B--2---:R-:W-:-:S04]  /*0e60*/  ISETP.NE.U32.AND P0, PT, R2, RZ, PT ;  /* 0x000000ff0200720c */ /* 0x004fc80003f05070 */
[----:B------:R-:W-:-:S13]  /*0e70*/  ISETP.NE.AND.EX P0, PT, R3, RZ, PT, P0 ;  /* 0x000000ff0300720c */ /* 0x000fda0003f05300 */
[----:B------:R-:W-:Y:S05]  /*0e80*/  @!P0 BRA `(.L_x_7) ;  /* 0x0000000000088947 */ /* 0x000fea0003800000 */
[----:B------:R0:W5:Y:S01]  /*0e90*/  LD.E R2, desc[UR36][R2.64] ;  /* 0x0000002402027980 */ /* 0x000162000c101900 */
[----:B------:R-:W-:Y:S05]  /*0ea0*/  BRA `(.L_x_8) ;  /* 0x0000000000247947 */ /* 0x000fea0003800000 */
.L_x_7:
[----:B------:R-:W-:Y:S02]  /*0eb0*/  ULDC.64 UR4, c[0x0][0x588] ;  /* 0x0001620000047ab9 */ /* 0x000fe40000000a00 */
[----:B------:R-:W-:-:S04]  /*0ec0*/  ISETP.NE.U32.AND P0, PT, RZ, UR4, PT ;  /* 0x00000004ff007c0c */ /* 0x000fc8000bf05070 */
[----:B------:R-:W-:-:S13]  /*0ed0*/  ISETP.NE.AND.EX P0, PT, RZ, UR5, PT, P0 ;  /* 0x00000005ff007c0c */ /* 0x000fda000bf05300 */
[----:B------:R-:W-:Y:S05]  /*0ee0*/  @!P0 BRA `(.L_x_9) ;  /* 0x00000000000c8947 */ /* 0x000fea0003800000 */
[----:B------:R-:W0:Y:S02]  /*0ef0*/  LDC.64 R2, c[0x0][0x588] ;  /* 0x00016200ff027b82 */ /* 0x000e240000000a00 */
[----:B0-----:R1:W5:Y:S01]  /*0f00*/  LDG.E R2, desc[UR36][R2.64] ;  /* 0x0000002402027981 */ /* 0x001362000c1e1900 */
[----:B------:R-:W-:Y:S05]  /*0f10*/  BRA `(.L_x_8) ;  /* 0x0000000000087947 */ /* 0x000fea0003800000 */
.L_x_9:
[----:B------:R-:W-:Y:S02]  /*0f20*/  ULDC UR4, c[0x0][0x580] ;  /* 0x0001600000047ab9 */ /* 0x000fe40000000800 */
[----:B------:R-:W-:-:S07]  /*0f30*/  IMAD.U32 R2, RZ, RZ, UR4 ;  /* 0x00000004ff027e24 */ /* 0x000fce000f8e00ff */
.L_x_8:
[----:B------:R-:W-:Y:S02]  /*0f40*/  ULDC.64 UR4, c[0x0][0x5a0] ;  /* 0x0001680000047ab9 */ /* 0x000fe40000000a00 */
[----:B------:R-:W-:-:S04]  /*0f50*/  ISETP.NE.U32.AND P0, PT, RZ, UR4, PT ;  /* 0x00000004ff007c0c */ /* 0x000fc8000bf05070 */
[----:B------:R-:W-:-:S13]  /*0f60*/  ISETP.NE.AND.EX P0, PT, RZ, UR5, PT, P0 ;  /* 0x00000005ff007c0c */ /* 0x000fda000bf05300 */
[----:B------:R-:W-:Y:S05]  /*0f70*/  @!P0 BRA `(.L_x_10) ;  /* 0x00000000001c8947 */ /* 0x000fea0003800000 */
[----:B------:R-:W2:Y:S02]  /*0f80*/  LDC.64 R4, c[0x0][0x5a0] ;  /* 0x00016800ff047b82 */ /* 0x000ea40000000a00 */
[----:B--2---:R-:W2:Y:S02]  /*0f90*/  LDG.E.64 R4, desc[UR36][R4.64] ;  /* 0x0000002404047981 */ /* 0x004ea4000c1e1b00 */
[----:B--2---:R-:W-:-:S04]  /*0fa0*/  ISETP.NE.U32.AND P0, PT, R4, RZ, PT ;  /* 0x000000ff0400720c */ /* 0x004fc80003f05070 */
[----:B------:R-:W-:-:S13]  /*0fb0*/  ISETP.NE.AND.EX P0, PT, R5, RZ, PT, P0 ;  /* 0x000000ff0500720c */ /* 0x000fda0003f05300 */
[----:B------:R-:W-:Y:S05]  /*0fc0*/  @!P0 BRA `(.L_x_10) ;  /* 0x0000000000088947 */ /* 0x000fea0003800000 */
[----:B------:R2:W5:Y:S01]  /*0fd0*/  LD.E R16, desc[UR36][R4.64] ;  /* 0x0000002404107980 */ /* 0x000562000c101900 */
[----:B------:R-:W-:Y:S05]  /*0fe0*/  BRA `(.L_x_11) ;  /* 0x0000000000247947 */ /* 0x000fea0003800000 */
.L_x_10:
[----:B------:R-:W-:Y:S02]  /*0ff0*/  ULDC.64 UR4, c[0x0][0x590] ;  /* 0x0001640000047ab9 */ /* 0x000fe40000000a00 */
[----:B------:R-:W-:-:S04]  /*1000*/  ISETP.NE.U32.AND P0, PT, RZ, UR4, PT ;  /* 0x00000004ff007c0c */ /* 0x000fc8000bf05070 */
[----:B------:R-:W-:-:S13]  /*1010*/  ISETP.NE.AND.EX P0, PT, RZ, UR5, PT, P0 ;  /* 0x00000005ff007c0c */ /* 0x000fda000bf05300 */
[----:B------:R-:W-:Y:S05]  /*1020*/  @!P0 BRA `(.L_x_12) ;  /* 0x00000000000c8947 */ /* 0x000fea0003800000 */
[----:B------:R-:W2:Y:S02]  /*1030*/  LDC.64 R16, c[0x0][0x590] ;  /* 0x00016400ff107b82 */ /* 0x000ea40000000a00 */
[----:B--2---:R3:W5:Y:S01]  /*1040*/  LDG.E R16, desc[UR36][R16.64] ;  /* 0x0000002410107981 */ /* 0x004762000c1e1900 */
[----:B------:R-:W-:Y:S05]  /*1050*/  BRA `(.L_x_11) ;  /* 0x0000000000087947 */ /* 0x000fea0003800000 */
.L_x_12:
[----:B------:R-:W-:Y:S02]  /*1060*/  ULDC UR4, c[0x0][0x584] ;  /* 0x0001610000047ab9 */ /* 0x000fe40000000800 */
[----:B------:R-:W-:-:S07]  /*1070*/  IMAD.U32 R16, RZ, RZ, UR4 ;  /* 0x00000004ff107e24 */ /* 0x000fce000f8e00ff */
.L_x_11:
[----:B------:R-:W-:-:S13]  /*1080*/  LOP3.LUT P0, RZ, R0, 0xff, RZ, 0xc0, !PT ;  /* 0x000000ff00ff7812 */ /* 0x000fda000780c0ff */
[----:B------:R-:W-:Y:S05]  /*1090*/  @!P0 EXIT ;  /* 0x000000000000894d */ /* 0x000fea0003800000 */
[----:B------:R-:W-:Y:S01]  /*10a0*/  ULDC UR4, c[0x0][0x28c] ;  /* 0x0000a30000047ab9 */ /* 0x000fe20000000800 */
[----:B------:R-:W-:Y:S01]  /*10b0*/  UMOV UR38, URZ ;  /* 0x0000003f00267c82 */ /* 0x000fe20008000000 */
[----:B------:R-:W-:Y:S01]  /*10c0*/  UIADD3 UR4, UR4, 0x1f, URZ ;  /* 0x0000001f04047890 */ /* 0x000fe2000fffe03f */
[----:B------:R-:W-:-:S03]  /*10d0*/  UMOV UR39, URZ ;  /* 0x0000003f00277c82 */ /* 0x000fc60008000000 */
[----:B------:R-:W-:-:S04]  /*10e0*/  USHF.R.S32.HI UR5, URZ, 0x1f, UR4 ;  /* 0x0000001f3f057899 */ /* 0x000fc80008011404 */
[----:B------:R-:W-:-:S04]  /*10f0*/  ULEA.HI UR5, UR5, UR4, URZ, 0x5 ;  /* 0x0000000405057291 */ /* 0x000fc8000f8f283f */
[----:B------:R-:W-:-:S12]  /*1100*/  USHF.R.S32.HI UR44, URZ, 0x5, UR5 ;  /* 0x000000053f2c7899 */ /* 0x000fd80008011405 */
.L_x_540:
[----:B------:R-:W4:Y:S01]  /*1110*/  S2R R0, SR_TID.X ;  /* 0x0000000000007919 */ /* 0x000f220000002100 */
[----:B------:R-:W0:Y:S01]  /*1120*/  S2UR UR6, SR_CgaCtaId ;  /* 0x00000000000679c3 */ /* 0x000e220000008800 */
[----:B------:R-:W-:Y:S02]  /*1130*/  UMOV UR46, 0x400 ;  /* 0x00000400002e7882 */ /* 0x000fe40000000000 */
[----:B0-----:R-:W-:Y:S01]  /*1140*/  ULEA UR46, UR6, UR46, 0x18 ;  /* 0x0000002e062e7291 */ /* 0x001fe2000f8ec03f */
[----:B----4-:R-:W-:-:S04]  /*1150*/  LOP3.LUT R0, R0, 0x80, RZ, 0xc0, !PT ;  /* 0x0000008000007812 */ /* 0x010fc800078ec0ff */
[----:B------:R-:W-:-:S06]  /*1160*/  SHF.R.U32.HI R0, RZ, 0x7, R0 ;  /* 0x00000007ff007819 */ /* 0x000fcc0000011600 */
[----:B------:R-:W0:Y:S02]  /*1170*/  SHFL.IDX PT, R0, R0, RZ, 0x1f ;  /* 0x00001fff00007589 */ /* 0x000e2400000e0000 */
[----:B0-----:R-:W-:-:S13]  /*1180*/  R2UR UR4, R0 ;  /* 0x00000000000472ca */ /* 0x001fda00000e0000 */
[----:B------:R-:W-:-:S04]  /*1190*/  ULEA.HI UR5, UR4, UR4, URZ, 0x1 ;  /* 0x0000000404057291 */ /* 0x000fc8000f8f083f */
[----:B------:R-:W-:-:S04]  /*11a0*/  ULOP3.LUT UR5, UR5, 0xffffe, URZ, 0xc0, !UPT ;  /* 0x000ffffe05057892 */ /* 0x000fc8000f8ec03f */
[----:B------:R-:W-:-:S03]  /*11b0*/  UIADD3 UR5, UR4, -UR5, URZ ;  /* 0x8000000504057290 */ /* 0x000fc6000fffe03f */
[----:B------:R-:W-:Y:S01]  /*11c0*/  ULDC UR4, c[0x0][0x28c] ;  /* 0x0000a30000047ab9 */ /* 0x000fe20000000800 */
[----:B------:R-:W-:Y:S01]  /*11d0*/  ULEA UR5, UR5, UR46, 0xc ;  /* 0x0000002e05057291 */ /* 0x000fe2000f8e603f */
[----:B------:R-:W-:-:S03]  /*11e0*/  ISETP.LT.AND P0, PT, RZ, UR4, PT ;  /* 0x00000004ff007c0c */ /* 0x000fc6000bf01270 */
[----:B------:R-:W-:-:S04]  /*11f0*/  UIADD3 UR5, UR5, 0x100, URZ ;  /* 0x0000010005057890 */ /* 0x000fc8000fffe03f */
[----:B------:R-:W-:-:S04]  /*1200*/  USHF.R.U32.HI UR5, URZ, 0x4, UR5 ;  /* 0x000000043f057899 */ /* 0x000fc80008011605 */
[----:B------:R-:W-:Y:S02]  /*1210*/  ULOP3.LUT UR47, UR5, 0x3fff, URZ, 0xc0, !UPT ;  /* 0x00003fff052f7892 */ /* 0x000fe4000f8ec03f */
[----:B-1-3--:R-:W-:Y:S10]  /*1220*/  @P0 BRA `(.L_x_13) ;  /* 0x0000000000400947 */ /* 0x00aff40003800000 */
[----:B------:R-:W-:Y:S01]  /*1230*/  MOV R0, 0x0 ;  /* 0x0000000000007802 */ /* 0x000fe20000000f00 */
[----:B------:R-:W-:Y:S01]  /*1240*/  ULDC.64 UR4, c[0x4][0x68] ;  /* 0x01001a0000047ab9 */ /* 0x000fe20000000a00 */
[----:B------:R-:W-:Y:S01]  /*1250*/  ULDC.64 UR6, c[0x4][0x8] ;  /* 0x0100020000067ab9 */ /* 0x000fe20000000a00 */
[----:B--2---:R-:W-:Y:S01]  /*1260*/  IMAD.U32 R4, RZ, RZ, UR4 ;  /* 0x00000004ff047e24 */ /* 0x004fe2000f8e00ff */
[----:B------:R0:W2:Y:S01]  /*1270*/  LDC.64 R14, c[0x4][R0] ;  /* 0x01000000000e7b82 */ /* 0x0000a20000000a00 */
[----:B------:R-:W-:Y:S01]  /*1280*/  IMAD.U32 R5, RZ, RZ, UR5 ;  /* 0x00000005ff057e24 */ /* 0x000fe2000f8e00ff */
[----:B------:R-:W-:Y:S01]  /*1290*/  ULDC.64 UR4, c[0x4][0x70] ;  /* 0x01001c0000047ab9 */ /* 0x000fe20000000a00 */
[----:B------:R-:W-:Y:S01]  /*12a0*/  IMAD.U32 R10, RZ, RZ, UR6 ;  /* 0x00000006ff0a7e24 */ /* 0x000fe2000f8e00ff */
[----:B------:R-:W-:Y:S01]  /*12b0*/  MOV R7, UR5 ;  /* 0x0000000500077c02 */ /* 0x000fe20008000f00 */
[----:B------:R-:W-:Y:S02]  /*12c0*/  IMAD.U32 R6, RZ, RZ, UR4 ;  /* 0x00000004ff067e24 */ /* 0x000fe4000f8e00ff */
[----:B------:R-:W-:-:S02]  /*12d0*/  IMAD.U32 R11, RZ, RZ, UR7 ;  /* 0x00000007ff0b7e24 */ /* 0x000fc4000f8e00ff */
[----:B------:R-:W-:Y:S02]  /*12e0*/  IMAD.MOV.U32 R8, RZ, RZ, 0x1e1 ;  /* 0x000001e1ff087424 */ /* 0x000fe400078e00ff */
[----:B------:R-:W-:Y:S02]  /*12f0*/  IMAD.MOV.U32 R12, RZ, RZ, 0x1 ;  /* 0x00000001ff0c7424 */ /* 0x000fe400078e00ff */
[----:B0-----:R-:W-:-:S07]  /*1300*/  IMAD.MOV.U32 R13, RZ, RZ, RZ ;  /* 0x000000ffff0d7224 */ /* 0x001fce00078e00ff */
[----:B------:R-:W-:-:S07]  /*1310*/  LEPC R20, `(.L_x_13) ;  /* 0x000000001014794e */ /* 0x000fce0000000000 */
[----:B-123-5:R-:W-:Y:S05]  /*1320*/  CALL.ABS.NOINC R14 ;  /* 0x000000000e007343 */ /* 0x02efea0003c00000 */
.L_x_13:
[----:B------:R-:W-:-:S06]  /*1330*/  ULOP3.LUT UR4, UR40, 0x1, URZ, 0xfc, !UPT ;  /* 0x0000000128047892 */ /* 0x000fcc000f8efc3f */
[----:B------:R-:W-:-:S04]  /*1340*/  MOV R0, UR4 ;  /* 0x0000000400007c02 */ /* 0x000fc80008000f00 */
[----:B------:R-:W-:-:S13]  /*1350*/  ISETP.NE.AND P0, PT, R0, 0x3, PT ;  /* 0x000000030000780c */ /* 0x000fda0003f05270 */
[----:B------:R-:W-:Y:S05]  /*1360*/  @!P0 BRA `(.L_x_14) ;  /* 0x0000000000048947 */ /* 0x000fea0003800000 */
[----:B------:R-:W-:Y:S01]  /*1370*/  BPT.TRAP 0x1 ;  /* 0x000000040000795c */ /* 0x000fe20000300000 */
.L_x_14:
[----:B-1----:R-:W-:Y:S02]  /*1380*/  IMAD.U32 R3, RZ, RZ, UR39 ;  /* 0x00000027ff037e24 */ /* 0x002fe4000f8e00ff */
[----:B------:R-:W-:-:S03]  /*1390*/  IMAD.U32 R0, RZ, RZ, UR38 ;  /* 0x00000026ff007e24 */ /* 0x000fc6000f8e00ff */
[----:B------:R-:W-:Y:S02]  /*13a0*/  LEA R3, R3, UR46, 0x3 ;  /* 0x0000002e03037c11 */ /* 0x000fe4000f8e18ff */
[----:B------:R-:W-:-:S04]  /*13b0*/  SHF.L.U32 R0, R0, 0x1f, RZ ;  /* 0x0000001f00007819 */ /* 0x000fc800000006ff */
[----:B------:R0:W1:Y:S01]  /*13c0*/  SYNCS.PHASECHK.TRANS64.TRYWAIT P1, [R3+URZ], R0 ;  /* 0x00000000030075a7 */ /* 0x000062000802017f */
[----:B------:R-:W-:Y:S05]  /*13d0*/  @!P0 BRA `(.L_x_15) ;  /* 0x0000000000048947 */ /* 0x000fea0003800000 */
[----:B------:R-:W-:Y:S01]  /*13e0*/  BPT.TRAP 0x1 ;  /* 0x000000040000795c */ /* 0x000fe20000300000 */
.L_x_15:
[----:B-1----:R-:W-:Y:S05]  /*13f0*/  @P1 BRA `(.L_x_16) ;  /* 0x0000000000081947 */ /* 0x002fea0003800000 */
[----:B------:R-:W1:Y:S02]  /*1400*/  SYNCS.PHASECHK.TRANS64.TRYWAIT P1, [R3+URZ], R0 ;  /* 0x00000000030075a7 */ /* 0x000e64000802017f */
[----:B-1----:R-:W-:Y:S05]  /*1410*/  @!P1 BRA `(.L_x_17) ;  /* 0x00000160007c9947 */ /* 0x002fea0003800000 */
.L_x_16:
[----:B------:R-:W-:-:S04]  /*1420*/  UISETP.LT.AND UP0, UPT, UR44, 0x1, UPT ;  /* 0x000000012c00788c */ /* 0x000fc8000bf01270 */
[----:B------:R-:W-:-:S04]  /*1430*/  USEL UR4, UR44, 0x1, UP0 ;  /* 0x000000012c047887 */ /* 0x000fc80008000000 */
[----:B------:R-:W-:-:S06]  /*1440*/  UIADD3 UR4, UR44, -UR4, URZ ;  /* 0x800000042c047290 */ /* 0x000fcc000fffe03f */
[----:B01----:R-:W-:Y:S02]  /*1450*/  IMAD.U32 R0, RZ, RZ, UR4 ;  /* 0x00000004ff007e24 */ /* 0x003fe4000f8e00ff */
[----:B------:R-:W-:Y:S01]  /*1460*/  IMAD.U32 R3, RZ, RZ, UR4 ;  /* 0x00000004ff037e24 */ /* 0x000fe2000f8e00ff */
[----:B------:R-:W-:Y:S05]  /*1470*/  WARPSYNC.ALL ;  /* 0x0000000000007948 */ /* 0x000fea0003800000 */
[----:B------:R-:W-:Y:S01]  /*1480*/  ISETP.GE.AND P1, PT, R0, 0x1, PT ;  /* 0x000000010000780c */ /* 0x000fe20003f26270 */
[----:B------:R-:W-:Y:S01]  /*1490*/  UIADD3 UR46, UR46, 0x10100, URZ ;  /* 0x000101002e2e7890 */ /* 0x000fe2000fffe03f */
[----:B------:R-:W-:Y:S01]  /*14a0*/  WARPGROUP.ARRIVE ;  /* 0x00000000000079c5 */ /* 0x000fe20000000000 */
[----:B------:R-:W-:-:S02]  /*14b0*/  ULOP3.LUT UR8, UR47, 0x10000, URZ, 0xfc, !UPT ;  /* 0x000100002f087892 */ /* 0x000fc4000f8efc3f */
[----:B------:R-:W-:Y:S02]  /*14c0*/  USHF.R.U32.HI UR46, URZ, 0x4, UR46 ;  /* 0x000000043f2e7899 */ /* 0x000fe4000801162e */
[----:B------:R-:W-:Y:S02]  /*14d0*/  ULEA UR10, UR39, UR8, 0xa ;  /* 0x00000008270a7291 */ /* 0x000fe4000f8e503f */
[----:B------:R-:W-:Y:S01]  /*14e0*/  ULOP3.LUT UR9, UR46, 0x3fff, URZ, 0xc0, !UPT ;  /* 0x00003fff2e097892 */ /* 0x000fe2000f8ec03f */
[----:B------:R-:W-:Y:S01]  /*14f0*/  UMOV UR5, 0x80000020 ;  /* 0x8000002000057882 */ /* 0x000fe20000000000 */
[----:B------:R-:W-:Y:S02]  /*1500*/  UMOV UR7, 0x80000020 ;  /* 0x8000002000077882 */ /* 0x000fe40000000000 */
[----:B------:R-:W-:Y:S01]  /*1510*/  ULOP3.LUT UR9, UR9, 0x10000, URZ, 0xfc, !UPT ;  /* 0x0001000009097892 */ /* 0x000fe2000f8efc3f */
[----:B------:R-:W-:-:S03]  /*1520*/  UMOV UR4, UR10 ;  /* 0x0000000a00047c82 */ /* 0x000fc60008000000 */
[----:B------:R-:W-:-:S07]  /*1530*/  ULEA UR11, UR39, UR9, 0xa ;  /* 0x00000009270b7291 */ /* 0x000fce000f8e503f */
[----:B------:R-:W-:Y:S02]  /*1540*/  UMOV UR6, UR11 ;  /* 0x0000000b00067c82 */ /* 0x000fe40008000000 */
[----:B------:R-:W-:Y:S01]  /*1550*/  HGMMA.64x256x16.F32 R24, gdesc[UR4], RZ, !UPT, gsb0 ;  /* 0x03e00000041879f0 */ /* 0x000fe2000c0008ff */
[----:B------:R-:W-:Y:S01]  /*1560*/  UIADD3 UR4, UR10, 0x200, URZ ;  /* 0x000002000a047890 */ /* 0x000fe2000fffe03f */
[----:B------:R-:W-:Y:S01]  /*1570*/  UMOV UR5, 0x80000020 ;  /* 0x8000002000057882 */ /* 0x000fe20000000000 */
[----:B------:R-:W-:Y:S02]  /*1580*/  WARPGROUP.DEPBAR.LE gsb0, 0x0 ;  /* 0x00008000000079c5 */ /* 0x000fe40000010000 */
[----:B------:R-:W-:Y:S01]  /*1590*/  STL.64 [R1], R24 ;  /* 0x0000001801007387 */ /* 0x000fe20000100a00 */
[----:B------:R-:W-:Y:S01]  /*15a0*/  IMAD.MOV.U32 R235, RZ, RZ, R49 ;  /* 0x000000ffffeb7224 */ /* 0x000fe200078e0031 */
[----:B------:R-:W-:Y:S01]  /*15b0*/  MOV R234, R50 ;  /* 0x0000003200ea7202 */ /* 0x000fe20000000f00 */
[----:B------:R-:W-:Y:S01]  /*15c0*/  IMAD.MOV.U32 R233, RZ, RZ, R51 ;  /* 0x000000ffffe97224 */ /* 0x000fe200078e0033 */
[----:B------:R-:W-:Y:S01]  /*15d0*/  STL.64 [R1+0x8], R26 ;  /* 0x0000081a01007387 */ /* 0x000fe20000100a00 */
        /* <DEDUP_REMOVED lines=53> */
[----:B------:R0:W-:Y:S01]  /*1930*/  STL [R1+0x60], R48 ;  /* 0x0000603001007387 */ /* 0x0001e20000100800 */
[----:B------:R-:W-:-:S02]  /*1940*/  IMAD.MOV.U32 R168, RZ, RZ, R84 ;  /* 0x000000ffffa87224 */ /* 0x000fc400078e0054 */
[----:B------:R-:W-:Y:S01]  /*1950*/  IMAD.MOV.U32 R169, RZ, RZ, R85 ;  /* 0x000000ffffa97224 */ /* 0x000fe200078e0055 */
[----:B------:R-:W-:Y:S01]  /*1960*/  STL [R1+0x2b8], R160 ;  /* 0x0002b8a001007387 */ /* 0x000fe20000100800 */
[----:B------:R-:W-:Y:S02]  /*1970*/  IMAD.MOV.U32 R171, RZ, RZ, R87 ;  /* 0x000000ffffab7224 */ /* 0x000fe400078e0057 */
[----:B------:R-:W-:Y:S02]  /*1980*/  IMAD.MOV.U32 R172, RZ, RZ, R88 ;  /* 0x000000ffffac7224 */ /* 0x000fe400078e0058 */
[----:B------:R-:W-:Y:S02]  /*1990*/  IMAD.MOV.U32 R173, RZ, RZ, R89 ;  /* 0x000000ffffad7224 */ /* 0x000fe400078e0059 */
[----:B------:R-:W-:Y:S02]  /*19a0*/  IMAD.MOV.U32 R174, RZ, RZ, R90 ;  /* 0x000000ffffae7224 */ /* 0x000fe400078e005a */
[----:B------:R-:W-:-:S02]  /*19b0*/  IMAD.MOV.U32 R175, RZ, RZ, R91 ;  /* 0x000000ffffaf7224 */ /* 0x000fc400078e005b */
[----:B------:R-:W-:Y:S02]  /*19c0*/  IMAD.MOV.U32 R177, RZ, RZ, R93 ;  /* 0x000000ffffb17224 */ /* 0x000fe400078e005d */
        /* <DEDUP_REMOVED lines=37> */
[----:B---3--:R-:W-:Y:S02]  /*1c20*/  IMAD.MOV.U32 R17, RZ, RZ, R138 ;  /* 0x000000ffff117224 */ /* 0x008fe400078e008a */
        /* <DEDUP_REMOVED lines=8> */
[----:B--2---:R-:W-:-:S02]  /*1cb0*/  IMAD.MOV.U32 R5, RZ, RZ, R149 ;  /* 0x000000ffff057224 */ /* 0x004fc400078e0095 */
[----:B------:R-:W-:Y:S02]  /*1cc0*/  IMAD.MOV.U32 R4, RZ, RZ, R150 ;  /* 0x000000ffff047224 */ /* 0x000fe400078e0096 */
[----:B------:R-:W-:Y:S02]  /*1cd0*/  IMAD.MOV.U32 R0, RZ, RZ, R151 ;  /* 0x000000ffff007224 */ /* 0x000fe400078e0097 */
[----:B0-----:R-:W-:-:S06]  /*1ce0*/  WARPGROUP.ARRIVE ;  /* 0x00000000000079c5 */ /* 0x001fcc0000000000 */
[----:B------:R-:W-:Y:S03]  /*1cf0*/  HGMMA.64x256x16.F32 R24, gdesc[UR4], RZ, !UPT, gsb0 ;  /* 0x03e00000041879f0 */ /* 0x000fe6000c0008ff */
[----:B------:R-:W-:Y:S02]  /*1d00*/  WARPGROUP.DEPBAR.LE gsb0, 0x0 ;  /* 0x00008000000079c5 */ /* 0x000fe40000010000 */
[----:B------:R-:W-:Y:S04]  /*1d10*/  STL.64 [R1+0x2b0], R150 ;  /* 0x0002b09601007387 */ /* 0x000fe80000100a00 */
        /* <DEDUP_REMOVED lines=20> */
[----:B------:R0:W-:Y:S04]  /*1e60*/  STL.64 [R1+0x208], R108 ;  /* 0x0002086c01007387 */ /* 0x0001e80000100a00 */
[----:B0-----:R-:W2:Y:S04]  /*1e70*/  LDL.LU R108, [R1] ;  /* 0x00000000016c7983 */ /* 0x001ea80000300800 */
[----:B------:R-:W2:Y:S04]  /*1e80*/  LDL.LU R109, [R1+0x4] ;  /* 0x00000400016d7983 */ /* 0x000ea80000300800 */
        /* <DEDUP_REMOVED lines=22> */
[----:B------:R-:W2:Y:S01]  /*1ff0*/  LDL.LU R132, [R1+0x60] ;  /* 0x0000600001847983 */ /* 0x000ea20000300800 */
        /* <DEDUP_REMOVED lines=10> */
[----:B------:R-:W-:Y:S01]  /*20a0*/  UIADD3 UR4, UR10, 0x2, URZ ;  /* 0x000000020a047890 */ /* 0x000fe2000fffe03f */
[----:B------:R-:W-:Y:S01]  /*20b0*/  IMAD.MOV.U32 R140, RZ, RZ, R228 ;  /* 0x000000ffff8c7224 */ /* 0x000fe200078e00e4 */
[----:B------:R-:W-:Y:S01]  /*20c0*/  UIADD3 UR6, UR11, 0x2, URZ ;  /* 0x000000020b067890 */ /* 0x000fe2000fffe03f */
[----:B------:R-:W-:Y:S01]  /*20d0*/  IMAD.MOV.U32 R141, RZ, RZ, R227 ;  /* 0x000000ffff8d7224 */ /* 0x000fe200078e00e3 */
[----:B------:R-:W-:Y:S01]  /*20e0*/  UMOV UR5, 0x80000020 ;  /* 0x8000002000057882 */ /* 0x000fe20000000000 */
[----:B------:R-:W-:Y:S01]  /*20f0*/  IMAD.MOV.U32 R142, RZ, RZ, R226 ;  /* 0x000000ffff8e7224 */ /* 0x000fe200078e00e2 */
[----:B------:R-:W-:Y:S01]  /*2100*/  MOV R226, R12 ;  /* 0x0000000c00e27202 */ /* 0x000fe20000000f00 */
[----:B------:R-:W-:Y:S01]  /*2110*/  IMAD.MOV.U32 R143, RZ, RZ, R225 ;  /* 0x000000ffff8f7224 */ /* 0x000fe200078e00e1 */
[----:B------:R-:W-:Y:S01]  /*2120*/  UMOV UR7, 0x80000020 ;  /* 0x8000002000077882 */ /* 0x000fe20000000000 */
[----:B------:R-:W-:-:S02]  /*2130*/  IMAD.MOV.U32 R144, RZ, RZ, R224 ;  /* 0x000000ffff907224 */ /* 0x000fc400078e00e0 */
[----:B------:R-:W-:Y:S02]  /*2140*/  IMAD.MOV.U32 R146, RZ, RZ, R222 ;  /* 0x000000ffff927224 */ /* 0x000fe400078e00de */
[----:B------:R-:W-:Y:S02]  /*2150*/  IMAD.MOV.U32 R147, RZ, RZ, R221 ;  /* 0x000000ffff937224 */ /* 0x000fe400078e00dd */
[----:B------:R-:W-:Y:S01]  /*2160*/  IMAD.MOV.U32 R148, RZ, RZ, R220 ;  /* 0x000000ffff947224 */ /* 0x000fe200078e00dc */
[----:B------:R-:W-:Y:S01]  /*2170*/  MOV R220, R19 ;  /* 0x0000001300dc7202 */ /* 0x000fe20000000f00 */
        /* <DEDUP_REMOVED lines=19> */
[----:B------:R-:W-:-:S06]  /*22b0*/  IMAD.MOV.U32 R235, RZ, RZ, R0 ;  /* 0x000000ffffeb7224 */ /* 0x000fcc00078e0000 */
[----:B--2---:R-:W-:-:S06]  /*22c0*/  WARPGROUP.ARRIVE ;  /* 0x00000000000079c5 */ /* 0x004fcc0000000000 */
[----:B------:R-:W-:Y:S03]  /*22d0*/  HGMMA.64x256x16.F32 R108, gdesc[UR4], R108, gsb0 ;  /* 0x03e00000046c79f0 */ /* 0x000fe6000800086c */
[----:B------:R-:W-:Y:S02]  /*22e0*/  WARPGROUP.DEPBAR.LE gsb0, 0x0 ;  /* 0x00008000000079c5 */ /* 0x000fe40000010000 */
[----:B------:R-:W-:Y:S04]  /*22f0*/  STL.64 [R1], R108 ;  /* 0x0000006c01007387 */ /* 0x000fe80000100a00 */
        /* <DEDUP_REMOVED lines=63> */
[----:B0-----:R1:W5:Y:S04]  /*26f0*/  LDL.LU R160, [R1+0x2b8] ;  /* 0x0002b80001a07983 */ /* 0x0013680000300800 */
[----:B------:R-:W2:Y:S04]  /*2700*/  LDL.LU.64 R150, [R1+0x2b0] ;  /* 0x0002b00001967983 */ /* 0x000ea80000300a00 */
        /* <DEDUP_REMOVED lines=20> */
[----:B------:R-:W2:Y:S01]  /*2850*/  LDL.LU.64 R108, [R1+0x208] ;  /* 0x00020800016c7983 */ /* 0x000ea20000300a00 */
[----:B------:R-:W-:Y:S01]  /*2860*/  UIADD3 UR4, UR10, 0x202, URZ ;  /* 0x000002020a047890 */ /* 0x000fe2000fffe03f */
[----:B------:R-:W-:Y:S01]  /*2870*/  UMOV UR5, 0x80000020 ;  /* 0x8000002000057882 */ /* 0x000fe20000000000 */
[----:B--2---:R-:W-:-:S07]  /*2880*/  WARPGROUP.ARRIVE ;  /* 0x00000000000079c5 */ /* 0x004fce0000000000 */
[----:B------:R-:W-:Y:S03]  /*2890*/  HGMMA.64x256x16.F32 R24, gdesc[UR4], R24, gsb0 ;  /* 0x03e00000041879f0 */ /* 0x000fe60008000818 */
[----:B------:R-:W-:Y:S02]  /*28a0*/  WARPGROUP.DEPBAR.LE gsb0, 0x0 ;  /* 0x00008000000079c5 */ /* 0x000fe40000010000 */
[----:B-1----:R-:W-:Y:S05]  /*28b0*/  @!P1 BRA `(.L_x_18) ;  /* 0x0000002000909947 */ /* 0x002fea0003800000 */
[----:B------:R-:W-:Y:S02]  /*28c0*/  UIADD3 UR4, UR39, 0x1, URZ ;  /* 0x0000000127047890 */ /* 0x000fe4000fffe03f */
[----:B------:R-:W-:Y:S02]  /*28d0*/  UMOV UR11, UR39 ;  /* 0x00000027000b7c82 */ /* 0x000fe40008000000 */
[----:B------:R-:W-:-:S04]  /*28e0*/  UISETP.NE.AND UP0, UPT, UR4, 0x4, UPT ;  /* 0x000000040400788c */ /* 0x000fc8000bf05270 */
[----:B------:R-:W-:Y:S02]  /*28f0*/  USEL UR5, URZ, 0x1, UP0 ;  /* 0x000000013f057887 */ /* 0x000fe40008000000 */
[----:B------:R-:W-:Y:S02]  /*2900*/  USEL UR10, UR4, URZ, UP0 ;  /* 0x0000003f040a7287 */ /* 0x000fe40008000000 */
[----:B------:R-:W-:-:S06]  /*2910*/  ULOP3.LUT UR5, UR38, UR5, URZ, 0x3c, !UPT ;  /* 0x0000000526057292 */ /* 0x000fcc000f8e3c3f */
[----:B------:R-:W-:-:S07]  /*2920*/  IMAD.U32 R0, RZ, RZ, UR5 ;  /* 0x00000005ff007e24 */ /* 0x000fce000f8e00ff */
.L_x_25:
[----:B------:R-:W-:Y:S05]  /*2930*/  @!P0 BRA `(.L_x_19) ;  /* 0x0000000000048947 */ /* 0x000fea0003800000 */
[----:B------:R-:W-:Y:S01]  /*2940*/  BPT.TRAP 0x1 ;  /* 0x000000040000795c */ /* 0x000fe20000300000 */
.L_x_19:
[----:B------:R-:W0:Y:S01]  /*2950*/  S2UR UR5, SR_CgaCtaId ;  /* 0x00000000000579c3 */ /* 0x000e220000008800 */
[----:B------:R-:W-:Y:S01]  /*2960*/  UMOV UR4, 0x400 ;  /* 0x0000040000047882 */ /* 0x000fe20000000000 */
[----:B------:R-:W-:Y:S01]  /*2970*/  SHF.L.U32 R4, R0, 0x1f, RZ ;  /* 0x0000001f00047819 */ /* 0x000fe200000006ff */
[----:B0-----:R-:W-:-:S04]  /*2980*/  ULEA UR14, UR5, UR4, 0x18 ;  /* 0x00000004050e7291 */ /* 0x001fc8000f8ec03f */
[----:B------:R-:W-:-:S09]  /*2990*/  ULEA UR4, UR10, UR14, 0x3 ;  /* 0x0000000e0a047291 */ /* 0x000fd2000f8e183f */
[----:B------:R0:W1:Y:S01]  /*29a0*/  SYNCS.PHASECHK.TRANS64.TRYWAIT P1, [UR4], R4 ;  /* 0x00000004ff0075a7 */ /* 0x0000620008020144 */
[----:B------:R-:W-:Y:S05]  /*29b0*/  @!P0 BRA `(.L_x_20) ;  /* 0x0000000000048947 */ /* 0x000fea0003800000 */
[----:B------:R-:W-:Y:S01]  /*29c0*/  BPT.TRAP 0x1 ;  /* 0x000000040000795c */ /* 0x000fe20000300000 */
.L_x_20:
[----:B-1----:R-:W-:Y:S05]  /*29d0*/  @P1 BRA `(.L_x_21) ;  /* 0x0000000000081947 */ /* 0x002fea0003800000 */
[----:B------:R-:W1:Y:S02]  /*29e0*/  SYNCS.PHASECHK.TRANS64.TRYWAIT P1, [UR4], R4 ;  /* 0x00000004ff0075a7 */ /* 0x000e640008020144 */
[----:B-1----:R-:W-:Y:S05]  /*29f0*/  @!P1 BRA `(.L_x_22) ;  /* 0x0000014c00189947 */ /* 0x002fea0003800000 */
.L_x_21:
        /* <DEDUP_REMOVED lines=64> */
[----:B--2---:R-:W2:Y:S04]  /*2e00*/  LDL.LU.64 R24, [R1] ;  /* 0x0000000001187983 */ /* 0x004ea80000300a00 */
        /* <DEDUP_REMOVED lines=63> */
[----:B------:R-:W-:-:S02]  /*3200*/  ULEA UR12, UR10, UR8, 0xa ;  /* 0x000000080a0c7291 */ /* 0x000fc4000f8e503f */
[----:B------:R-:W-:Y:S01]  /*3210*/  ULEA UR13, UR10, UR9, 0xa ;  /* 0x000000090a0d7291 */ /* 0x000fe2000f8e503f */
[----:B------:R-:W-:Y:S01]  /*3220*/  UMOV UR5, 0x80000020 ;  /* 0x8000002000057882 */ /* 0x000fe20000000000 */
[----:B------:R-:W-:-:S03]  /*3230*/  UMOV UR7, 0x80000020 ;  /* 0x8000002000077882 */ /* 0x000fc60000000000 */
[----:B------:R-:W-:Y:S02]  /*3240*/  UMOV UR4, UR12 ;  /* 0x0000000c00047c82 */ /* 0x000fe40008000000 */
[----:B------:R-:W-:Y:S01]  /*3250*/  UMOV UR6, UR13 ;  /* 0x0000000d00067c82 */ /* 0x000fe20008000000 */
[----:B--2---:R-:W-:-:S06]  /*3260*/  WARPGROUP.ARRIVE ;  /* 0x00000000000079c5 */ /* 0x004fcc0000000000 */
[----:B------:R-:W-:Y:S03]  /*3270*/  HGMMA.64x256x16.F32 R24, gdesc[UR4], R24, gsb0 ;  /* 0x03e00000041879f0 */ /* 0x000fe60008000818 */
[----:B------:R-:W-:Y:S02]  /*3280*/  WARPGROUP.DEPBAR.LE gsb0, 0x0 ;  /* 0x00008000000079c5 */ /* 0x000fe40000010000 */
[----:B------:R-:W-:Y:S01]  /*3290*/  STL.64 [R1], R24 ;  /* 0x0000001801007387 */ /* 0x000fe20000100a00 */
[----:B-1----:R-:W-:Y:S01]  /*32a0*/  IMAD.MOV.U32 R5, RZ, RZ, R150 ;  /* 0x000000ffff057224 */ /* 0x002fe200078e0096 */
[----:B------:R-:W-:Y:S01]  /*32b0*/  MOV R7, R148 ;  /* 0x0000009400077202 */ /* 0x000fe20000000f00 */
[----:B0-----:R-:W-:Y:S01]  /*32c0*/  IMAD.MOV.U32 R4, RZ, RZ, R151 ;  /* 0x000000ffff047224 */ /* 0x001fe200078e0097 */
        /* <DEDUP_REMOVED lines=44> */
[----:B------:R0:W-:Y:S01]  /*3590*/  STL.64 [R1+0x60], R48 ;  /* 0x0000603001007387 */ /* 0x0001e20000100a00 */
[----:B------:R-:W-:Y:S01]  /*35a0*/  IMAD.MOV.U32 R204, RZ, RZ, R120 ;  /* 0x000000ffffcc7224 */ /* 0x000fe200078e0078 */
[----:B------:R-:W-:Y:S01]  /*35b0*/  MOV R165, R81 ;  /* 0x0000005100a57202 */ /* 0x000fe20000000f00 */
[----:B------:R-:W-:Y:S01]  /*35c0*/  IMAD.MOV.U32 R205, RZ, RZ, R121 ;  /* 0x000000ffffcd7224 */ /* 0x000fe200078e0079 */
[----:B------:R-:W2:Y:S01]  /*35d0*/  LDL.LU.64 R150, [R1+0x4b8] ;  /* 0x0004b80001967983 */ /* 0x000ea20000300a00 */
        /* <DEDUP_REMOVED lines=20> */
[----:B------:R-:W-:-:S02]  /*3720*/  IMAD.MOV.U32 R190, RZ, RZ, R106 ;  /* 0x000000ffffbe7224 */ /* 0x000fc400078e006a */
[----:B------:R-:W-:Y:S01]  /*3730*/  IMAD.MOV.U32 R191, RZ, RZ, R107 ;  /* 0x000000ffffbf7224 */ /* 0x000fe200078e006b */
[----:B------:R-:W2:Y:S01]  /*3740*/  LDL.LU.64 R138, [R1+0x488] ;  /* 0x00048800018a7983 */ /* 0x000ea20000300a00 */
[----:B------:R-:W-:Y:S02]  /*3750*/  IMAD.MOV.U32 R188, RZ, RZ, R104 ;  /* 0x000000ffffbc7224 */ /* 0x000fe400078e0068 */
[----:B------:R-:W-:Y:S01]  /*3760*/  IMAD.MOV.U32 R186, RZ, RZ, R102 ;  /* 0x000000ffffba7224 */ /* 0x000fe200078e0066 */
[----:B------:R-:W2:Y:S01]  /*3770*/  LDL.LU.64 R136, [R1+0x480] ;  /* 0x0004800001887983 */ /* 0x000ea20000300a00 */
[----:B------:R-:W-:Y:S02]  /*3780*/  IMAD.MOV.U32 R187, RZ, RZ, R103 ;  /* 0x000000ffffbb7224 */ /* 0x000fe400078e0067 */
        /* <DEDUP_REMOVED lines=86> */
[----:B0-----:R-:W2:Y:S04]  /*3cf0*/  LDL.LU.64 R48, [R1+0x320] ;  /* 0x0003200001307983 */ /* 0x001ea80000300a00 */
        /* <DEDUP_REMOVED lines=13> */
[----:B------:R-:W-:-:S02]  /*3dd0*/  UMOV UR5, 0x80000020 ;  /* 0x8000002000057882 */ /* 0x000fc40000000000 */
[----:B-----5:R-:W-:Y:S01]  /*3de0*/  STL [R1+0x2b8], R160 ;  /* 0x0002b8a001007387 */ /* 0x020fe20000100800 */
[----:B--2---:R-:W-:-:S06]  /*3df0*/  WARPGROUP.ARRIVE ;  /* 0x00000000000079c5 */ /* 0x004fcc0000000000 */
[----:B------:R-:W-:Y:S03]  /*3e00*/  HGMMA.64x256x16.F32 R24, gdesc[UR4], R24, gsb0 ;  /* 0x03e00000041879f0 */ /* 0x000fe60008000818 */
        /* <DEDUP_REMOVED lines=86> */
[----:B------:R-:W-:Y:S01]  /*4370*/  IMAD.MOV.U32 R235, RZ, RZ, R4 ;  /* 0x000000ffffeb7224 */ /* 0x000fe200078e0004 */
[----:B------:R-:W-:Y:S02]  /*4380*/  UIADD3 UR4, UR12, 0x2, URZ ;  /* 0x000000020c047890 */ /* 0x000fe4000fffe03f */
[----:B------:R-:W-:Y:S01]  /*4390*/  UIADD3 UR6, UR13, 0x2, URZ ;  /* 0x000000020d067890 */ /* 0x000fe2000fffe03f */
[----:B------:R-:W-:Y:S01]  /*43a0*/  UMOV UR5, 0x80000020 ;  /* 0x8000002000057882 */ /* 0x000fe20000000000 */
[----:B------:R-:W-:Y:S01]  /*43b0*/  UMOV UR7, 0x80000020 ;  /* 0x8000002000077882 */ /* 0x000fe20000000000 */
        /* <DEDUP_REMOVED lines=96> */
[----:B------:R-:W-:Y:S01]  /*49c0*/  BPT.TRAP 0x1 ;  /* 0x000000040000795c */ /* 0x000fe20000300000 */
.L_x_23:
[----:B------:R-:W-:Y:S02]  /*49d0*/  UISETP.GT.U32.AND UP0, UPT, UR40, 0x1, UPT ;  /* 0x000000012800788c */ /* 0x000fe4000bf04070 */
[----:B------:R-:W-:-:S04]  /*49e0*/  ULEA UR4, UR11, UR14, 0x3 ;  /* 0x0000000e0b047291 */ /* 0x000fc8000f8e183f */
[----:B------:R-:W-:Y:S01]  /*49f0*/  UIADD3 UR4, UR4, 0x20, URZ ;  /* 0x0000002004047890 */ /* 0x000fe2000fffe03f */
[----:B------:R-:W-:-:S03]  /*4a00*/  PLOP3.LUT P1, PT, PT, PT, UP0, 0x80, 0x0 ;  /* 0x000000000000781c */ /* 0x000fc60003f2f008 */
[----:B------:R-:W-:-:S09]  /*4a10*/  UPRMT UR4, URZ, 0x654, UR4 ;  /* 0x000006543f047896 */ /* 0x000fd20008000004 */
[----:B------:R-:W-:Y:S01]  /*4a20*/  SYNCS.ARRIVE.TRANS64.RED.A1T0 RZ, [UR4], RZ ;  /* 0x000000ffffff79a7 */ /* 0x000fe20008100404 */
[----:B------:R-:W-:Y:S05]  /*4a30*/  @P1 BRA `(.L_x_24) ;  /* 0x0000000000041947 */ /* 0x000fea0003800000 */
[----:B------:R-:W-:Y:S01]  /*4a40*/  BPT.TRAP 0x1 ;  /* 0x000000040000795c */ /* 0x000fe20000300000 */
.L_x_24:
[----:B------:R-:W-:Y:S01]  /*4a50*/  UIADD3 UR10, UR10, 0x1, URZ ;  /* 0x000000010a0a7890 */ /* 0x000fe2000fffe03f */
[C---:B------:R-:W-:Y:S01]  /*4a60*/  ISETP.GT.AND P1, PT, R3.reuse, 0x1, PT ;  /* 0x000000010300780c */ /* 0x040fe20003f24270 */
[----:B------:R-:W-:Y:S01]  /*4a70*/  UIADD3 UR11, UR11, 0x1, URZ ;  /* 0x000000010b0b7890 */ /* 0x000fe2000fffe03f */
[----:B------:R-:W-:Y:S01]  /*4a80*/  VIADD R3, R3, 0xffffffff ;  /* 0xffffffff03037836 */ /* 0x000fe20000000000 */
[----:B------:R-:W-:Y:S02]  /*4a90*/  UISETP.NE.AND UP0, UPT, UR10, 0x4, UPT ;  /* 0x000000040a00788c */ /* 0x000fe4000bf05270 */
[----:B------:R-:W-:Y:S02]  /*4aa0*/  UISETP.NE.AND UP1, UPT, UR11, 0x4, UPT ;  /* 0x000000040b00788c */ /* 0x000fe4000bf25270 */
[----:B------:R-:W-:Y:S02]  /*4ab0*/  USEL UR4, URZ, 0x1, UP0 ;  /* 0x000000013f047887 */ /* 0x000fe40008000000 */
[----:B------:R-:W-:-:S02]  /*4ac0*/  USEL UR10, UR10, URZ, UP0 ;  /* 0x0000003f0a0a7287 */ /* 0x000fc40008000000 */
[----:B------:R-:W-:Y:S02]  /*4ad0*/  USEL UR11, UR11, URZ, UP1 ;  /* 0x0000003f0b0b7287 */ /* 0x000fe40008800000 */
[----:B------:R-:W-:Y:S01]  /*4ae0*/  LOP3.LUT R0, R0, UR4, RZ, 0x3c, !PT ;  /* 0x0000000400007c12 */ /* 0x000fe2000f8e3cff */
[----:B------:R-:W-:Y:S09]  /*4af0*/  @P1 BRA `(.L_x_25) ;  /* 0xffffffdc008c1947 */ /* 0x000ff2000383ffff */
.L_x_18:
[----:B------:R-:W0:Y:S02]  /*4b00*/  LDC R0, c[0x0][0x28c] ;  /* 0x0000a300ff007b82 */ /* 0x000e240000000800 */
[----:B0-----:R-:W-:-:S13]  /*4b10*/  ISETP.GE.AND P1, PT, R0, 0x1, PT ;  /* 0x000000010000780c */ /* 0x001fda0003f26270 */
[----:B------:R-:W-:Y:S05]  /*4b20*/  @!P1 BRA `(.L_x_26) ;  /* 0x0000000000449947 */ /* 0x000fea0003800000 */
[----:B------:R-:W-:Y:S05]  /*4b30*/  @!P0 BRA `(.L_x_27) ;  /* 0x0000000000048947 */ /* 0x000fea0003800000 */
[----:B------:R-:W-:Y:S01]  /*4b40*/  BPT.TRAP 0x1 ;  /* 0x000000040000795c */ /* 0x000fe20000300000 */
.L_x_27:
[----:B------:R-:W0:Y:S01]  /*4b50*/  S2UR UR6, SR_CgaCtaId ;  /* 0x00000000000679c3 */ /* 0x000e220000008800 */
[----:B------:R-:W-:Y:S01]  /*4b60*/  UISETP.LT.AND UP0, UPT, UR44, 0x1, UPT ;  /* 0x000000012c00788c */ /* 0x000fe2000bf01270 */
[----:B------:R-:W-:-:S03]  /*4b70*/  UMOV UR5, 0x400 ;  /* 0x0000040000057882 */ /* 0x000fc60000000000 */
[----:B------:R-:W-:Y:S02]  /*4b80*/  USEL UR4, UR44, 0x1, UP0 ;  /* 0x000000012c047887 */ /* 0x000fe40008000000 */
[----:B------:R-:W-:Y:S02]  /*4b90*/  UISETP.GT.U32.AND UP0, UPT, UR40, 0x1, UPT ;  /* 0x000000012800788c */ /* 0x000fe4000bf04070 */
[----:B------:R-:W-:-:S04]  /*4ba0*/  UIADD3 UR4, UR39, UR44, -UR4 ;  /* 0x0000002c27047290 */ /* 0x000fc8000fffe804 */
[----:B------:R-:W-:Y:S01]  /*4bb0*/  USHF.L.U32 UR4, UR4, 0x3, URZ ;  /* 0x0000000304047899 */ /* 0x000fe2000800063f */
[----:B------:R-:W-:-:S03]  /*4bc0*/  PLOP3.LUT P0, PT, PT, PT, UP0, 0x80, 0x0 ;  /* 0x000000000000781c */ /* 0x000fc60003f0f008 */
[----:B------:R-:W-:Y:S02]  /*4bd0*/  ULOP3.LUT UR4, UR4, 0x18, URZ, 0xc0, !UPT ;  /* 0x0000001804047892 */ /* 0x000fe4000f8ec03f */
[----:B0-----:R-:W-:-:S04]  /*4be0*/  ULEA UR5, UR6, UR5, 0x18 ;  /* 0x0000000506057291 */ /* 0x001fc8000f8ec03f */
[----:B------:R-:W-:-:S04]  /*4bf0*/  UIADD3 UR4, UR5, 0x20, UR4 ;  /* 0x0000002005047890 */ /* 0x000fc8000fffe004 */
[----:B------:R-:W-:-:S09]  /*4c00*/  UPRMT UR4, URZ, 0x654, UR4 ;  /* 0x000006543f047896 */ /* 0x000fd20008000004 */
[----:B------:R-:W-:Y:S01]  /*4c10*/  SYNCS.ARRIVE.TRANS64.RED.A1T0 RZ, [UR4], RZ ;  /* 0x000000ffffff79a7 */ /* 0x000fe20008100404 */
[----:B------:R-:W-:Y:S05]  /*4c20*/  @P0 BRA `(.L_x_26) ;  /* 0x0000000000040947 */ /* 0x000fea0003800000 */
[----:B------:R-:W-:Y:S01]  /*4c30*/  BPT.TRAP 0x1 ;  /* 0x000000040000795c */ /* 0x000fe20000300000 */
.L_x_26:
[----:B------:R-:W0:Y:S01]  /*4c40*/  S2R R8, SR_TID.X ;  /* 0x0000000000087919 */ /* 0x000e220000002100 */
[----:B------:R-:W-:Y:S01]  /*4c50*/  MOV R19, 0x6540 ;  /* 0x0000654000137802 */ /* 0x000fe20000000f00 */
[----:B------:R-:W-:Y:S01]  /*4c60*/  USHF.R.S32.HI UR10, URZ, 0x1f, UR43 ;  /* 0x0000001f3f0a7899 */ /* 0x000fe2000801142b */
[----:B-----5:R-:W-:Y:S01]  /*4c70*/  LOP3.LUT R4, R160, 0x1, RZ, 0xc0, !PT ;  /* 0x00000001a0047812 */ /* 0x020fe200078ec0ff */
[----:B------:R-:W-:Y:S01]  /*4c80*/  ULDC.64 UR8, c[0x0][0x5d0] ;  /* 0x0001740000087ab9 */ /* 0x000fe20000000a00 */
[----:B------:R-:W-:Y:S01]  /*4c90*/  UIADD3 UR39, UR44, UR39, URZ ;  /* 0x000000272c277290 */ /* 0x000fe2000fffe03f */
[----:B------:R-:W-:Y:S01]  /*4ca0*/  IMAD.U32 R6, RZ, RZ, UR8 ;  /* 0x00000008ff067e24 */ /* 0x000fe2000f8e00ff */
[----:B------:R-:W-:Y:S01]  /*4cb0*/  UIMAD UR4, UR10, UR8, URZ ;  /* 0x000000080a0472a4 */ /* 0x000fe2000f8e023f */
[----:B------:R-:W-:Y:S01]  /*4cc0*/  IMAD.SHL.U32 R3, R4, 0x40, RZ ;  /* 0x0000004004037824 */ /* 0x000fe200078e00ff */
[----:B------:R-:W-:Y:S02]  /*4cd0*/  UIMAD.WIDE UR6, UR41, 0x100, URZ ;  /* 0x00000100290678a5 */ /* 0x000fe4000f8e023f */
[----:B------:R-:W-:Y:S01]  /*4ce0*/  UIMAD UR4, UR43, UR9, UR4 ;  /* 0x000000092b0472a4 */ /* 0x000fe2000f8e0204 */
[----:B------:R-:W-:Y:S01]  /*4cf0*/  ULDC UR8, c[0x0][0x288] ;  /* 0x0000a20000087ab9 */ /* 0x000fe20000000800 */
[----:B------:R-:W-:Y:S01]  /*4d00*/  USHF.L.U32 UR41, UR41, 0x8, URZ ;  /* 0x0000000829297899 */ /* 0x000fe2000800063f */
[----:B------:R-:W-:Y:S01]  /*4d10*/  ULDC UR5, c[0x0][0x284] ;  /* 0x0000a10000057ab9 */ /* 0x000fe20000000800 */
[----:B------:R-:W-:Y:S01]  /*4d20*/  UISETP.GT.U32.AND UP0, UPT, UR39, 0x3, UPT ;  /* 0x000000032700788c */ /* 0x000fe2000bf04070 */
[----:B------:R-:W-:-:S03]  /*4d30*/  IMAD.U32 R17, RZ, RZ, UR5 ;  /* 0x00000005ff117e24 */ /* 0x000fc6000f8e00ff */
[----:B------:R-:W-:Y:S01]  /*4d40*/  UISETP.LT.U32.AND UP0, UPT, UR44, 0x4, UP0 ;  /* 0x000000042c00788c */ /* 0x000fe20008701070 */
[C---:B0-----:R-:W-:Y:S01]  /*4d50*/  IMAD.SHL.U32 R18, R8.reuse, 0x2, RZ ;  /* 0x0000000208127824 */ /* 0x041fe200078e00ff */
[----:B------:R-:W-:Y:S02]  /*4d60*/  SHF.R.U32.HI R0, RZ, 0x2, R8 ;  /* 0x00000002ff007819 */ /* 0x000fe40000011608 */
[----:B------:R-:W-:Y:S02]  /*4d70*/  LOP3.LUT R5, R8, 0x60, RZ, 0xc0, !PT ;  /* 0x0000006008057812 */ /* 0x000fe400078ec0ff */
[----:B------:R-:W-:Y:S02]  /*4d80*/  LOP3.LUT R18, R18, 0x6, RZ, 0xc0, !PT ;  /* 0x0000000612127812 */ /* 0x000fe400078ec0ff */
[----:B------:R-:W-:Y:S02]  /*4d90*/  LOP3.LUT R0, R0, 0x7, RZ, 0xc0, !PT ;  /* 0x0000000700007812 */ /* 0x000fe400078ec0ff */
[----:B------:R-:W-:Y:S01]  /*4da0*/  PRMT R18, R18, R19, UR42 ;  /* 0x0000002a12127e16 */ /* 0x000fe20008000013 */
[----:B------:R-:W-:Y:S01]  /*4db0*/  USHF.L.U32 UR42, UR42, 0x8, URZ ;  /* 0x000000082a2a7899 */ /* 0x000fe2000800063f */
[----:B------:R-:W-:-:S02]  /*4dc0*/  SHF.R.U32.HI R5, RZ, 0x1, R5 ;  /* 0x00000001ff057819 */ /* 0x000fc40000011605 */
[----:B------:R-:W-:Y:S01]  /*4dd0*/  SHF.R.S32.HI R19, RZ, 0x1f, R18 ;  /* 0x0000001fff137819 */ /* 0x000fe20000011412 */
[----:B------:R-:W-:Y:S01]  /*4de0*/  UISETP.GE.AND UP1, UPT, UR42, UR8, UPT ;  /* 0x000000082a00728c */ /* 0x000fe2000bf26270 */
[--C-:B------:R-:W-:Y:S02]  /*4df0*/  LOP3.LUT R3, R3, 0x40, R0.reuse, 0xe2, !PT ;  /* 0x0000004003037812 */ /* 0x100fe400078ee200 */
[----:B------:R-:W-:Y:S01]  /*4e00*/  IADD3 R0, RZ, -R5, -R0 ;  /* 0x80000005ff007210 */ /* 0x000fe20007ffe800 */
[----:B------:R-:W-:Y:S01]  /*4e10*/  IMAD.WIDE.U32 R6, R6, UR43, R18 ;  /* 0x0000002b06067c25 */ /* 0x000fe2000f8e0012 */
[----:B------:R-:W-:Y:S01]  /*4e20*/  UISETP.GE.OR UP1, UPT, UR41, UR5, UP1 ;  /* 0x000000052900728c */ /* 0x000fe20008f26670 */
[----:B------:R-:W-:Y:S01]  /*4e30*/  LOP3.LUT R3, R3, UR6, R5, 0xfe, !PT ;  /* 0x0000000603037c12 */ /* 0x000fe2000f8efe05 */
[----:B------:R-:W-:Y:S01]  /*4e40*/  USEL UR5, URZ, 0x1, !UP0 ;  /* 0x000000013f057887 */ /* 0x000fe2000c000000 */
[----:B------:R-:W-:Y:S01]  /*4e50*/  VIADD R7, R7, UR4 ;  /* 0x0000000407077c36 */ /* 0x000fe20008000000 */
[----:B------:R-:W-:Y:S01]  /*4e60*/  USHF.R.U32.HI UR4, URZ, 0x2, UR39 ;  /* 0x000000023f047899 */ /* 0x000fe20008011627 */
[----:B------:R-:W-:Y:S01]  /*4e70*/  IMAD R0, R4, -0x40, R0 ;  /* 0xffffffc004007824 */ /* 0x000fe200078e0200 */
[----:B------:R-:W-:Y:S01]  /*4e80*/  PLOP3.LUT P0, PT, PT, PT, UP1, 0x80, 0x0 ;  /* 0x000000000000781c */ /* 0x000fe20003f0f018 */
[----:B------:R-:W-:Y:S01]  /*4e90*/  IMAD.MOV.U32 R4, RZ, RZ, -0x2 ;  /* 0xfffffffeff047424 */ /* 0x000fe200078e00ff */
[----:B------:R-:W-:-:S02]  /*4ea0*/  ULOP3.LUT UR4, UR4, 0x1, URZ, 0xc0, !UPT ;  /* 0x0000000104047892 */ /* 0x000fc4000f8ec03f */
[----:B------:R-:W-:Y:S01]  /*4eb0*/  IADD3 R17, R17, -UR41, R0 ;  /* 0x8000002911117c10 */ /* 0x000fe2000fffe000 */
[----:B------:R-:W-:Y:S01]  /*4ec0*/  ULOP3.LUT UR39, UR39, 0x3, URZ, 0xc0, !UPT ;  /* 0x0000000327277892 */ /* 0x000fe2000f8ec03f */
[----:B------:R-:W-:Y:S01]  /*4ed0*/  LOP3.LUT R0, R8, 0x3, RZ, 0xc0, !PT ;  /* 0x0000000308007812 */ /* 0x000fe200078ec0ff */
[----:B------:R-:W-:Y:S01]  /*4ee0*/  UISETP.NE.U32.AND UP2, UPT, UR4, 0x1, UPT ;  /* 0x000000010400788c */ /* 0x000fe2000bf45070 */
[----:B------:R-:W-:-:S03]  /*4ef0*/  UMOV UR41, 0xffffffff ;  /* 0xffffffff00297882 */ /* 0x000fc60000000000 */
[----:B------:R-:W-:Y:S01]  /*4f00*/  UISETP.GT.U32.AND UP2, UPT, UR44, 0x3, !UP2 ;  /* 0x000000032c00788c */ /* 0x000fe2000d744070 */
[----:B------:R-:W-:-:S03]  /*4f10*/  IMAD R0, R0, R4, UR8 ;  /* 0x0000000800007e24 */ /* 0x000fc6000f8e0204 */
[----:B------:R-:W-:Y:S02]  /*4f20*/  USEL UR4, URZ, 0x1, !UP2 ;  /* 0x000000013f047887 */ /* 0x000fe4000d000000 */
[----:B------:R-:W-:Y:S02]  /*4f30*/  IADD3 R0, R0, -UR42, RZ ;  /* 0x8000002a00007c10 */ /* 0x000fe4000fffe0ff */
[----:B------:R-:W-:Y:S01]  /*4f40*/  ULOP3.LUT UR38, UR4, UR38, UR5, 0x96, !UPT ;  /* 0x0000002604267292 */ /* 0x000fe2000f8e9605 */
[----:B------:R-:W-:Y:S11]  /*4f50*/  @P0 BRA `(.L_x_28) ;  /* 0x0000010400d80947 */ /* 0x000ff60003800000 */
[----:B------:R-:W-:Y:S01]  /*4f60*/  FSETP.NEU.AND P0, PT, R16, RZ, PT ;  /* 0x000000ff1000720b */ /* 0x000fe20003f0d000 */
[----:B------:R-:W-:Y:S01]  /*4f70*/  ULDC.64 UR8, c[0x0][0x5c8] ;  /* 0x0001720000087ab9 */ /* 0x000fe20000000a00 */
[----:B------:R-:W-:Y:S01]  /*4f80*/  ISETP.GT.AND P3, PT, R17, RZ, PT ;  /* 0x000000ff1100720c */ /* 0x000fe20003f64270 */
[----:B------:R-:W-:Y:S01]  /*4f90*/  UIMAD UR4, UR7, UR8, URZ ;  /* 0x00000008070472a4 */ /* 0x000fe2000f8e023f */
[----:B------:R-:W-:Y:S01]  /*4fa0*/  IMAD.U32 R10, RZ, RZ, UR9 ;  /* 0x00000009ff0a7e24 */ /* 0x000fe2000f8e00ff */
[----:B------:R-:W-:Y:S01]  /*4fb0*/  BSSY B0, `(.L_x_28) ;  /* 0x0001070000007945 */ /* 0x000fe20003800000 */
[----:B------:R-:W-:Y:S01]  /*4fc0*/  IMAD.WIDE.U32 R6, R3, UR8, R6 ;  /* 0x0000000803067c25 */ /* 0x000fe2000f8e0006 */
[----:B------:R-:W-:-:S03]  /*4fd0*/  ISETP.GT.AND P1, PT, R0, RZ, P3 ;  /* 0x000000ff0000720c */ /* 0x000fc60001f24270 */
[----:B------:R-:W-:-:S04]  /*4fe0*/  IMAD R10, R3, R10, UR4 ;  /* 0x00000004030a7e24 */ /* 0x000fc8000f8e020a */
[----:B------:R-:W-:Y:S01]  /*4ff0*/  IMAD.IADD R10, R7, 0x1, R10 ;  /* 0x00000001070a7824 */ /* 0x000fe200078e020a */
[----:B------:R-:W-:Y:S06]  /*5000*/  @!P0 BRA `(.L_x_29) ;  /* 0x000000b800108947 */ /* 0x000fec0003800000 */
[----:B------:R-:W0:Y:S01]  /*5010*/  LDC.64 R22, c[0x0][0x5b8] ;  /* 0x00016e00ff167b82 */ /* 0x000e220000000a00 */
[----:B------:R-:W2:Y:S01]  /*5020*/  LDL.LU R11, [R1] ;  /* 0x00000000010b7983 */ /* 0x000ea20000300800 */
[----:B------:R-:W-:-:S06]  /*5030*/  ULDC.64 UR4, c[0x0][0x5c0] ;  /* 0x0001700000047ab9 */ /* 0x000fcc0000000a00 */
[----:B------:R-:W1:Y:S08]  /*5040*/  LDC.64 R14, c[0x0][0x5b0] ;  /* 0x00016c00ff0e7b82 */ /* 0x000e700000000a00 */
[----:B------:R-:W3:Y:S01]  /*5050*/  LDC.64 R12, c[0x0][0x5a8] ;  /* 0x00016a00ff0c7b82 */ /* 0x000ee20000000a00 */
[C---:B0-----:R-:W-:Y:S02]  /*5060*/  IMAD R157, R22.reuse, UR10, RZ ;  /* 0x0000000a169d7c24 */ /* 0x041fe4000f8e02ff */
[----:B------:R-:W-:-:S04]  /*5070*/  IMAD.WIDE.U32 R152, R22, UR43, R18 ;  /* 0x0000002b16987c25 */ /* 0x000fc8000f8e0012 */
[----:B------:R-:W-:Y:S02]  /*5080*/  IMAD R157, R23, UR43, R157 ;  /* 0x0000002b179d7c24 */ /* 0x000fe4000f8e029d */
[----:B-1----:R-:W-:Y:S02]  /*5090*/  IMAD R156, R14, UR7, RZ ;  /* 0x000000070e9c7c24 */ /* 0x002fe4000f8e02ff */
[----:B------:R-:W-:Y:S02]  /*50a0*/  IMAD.IADD R21, R153, 0x1, R157 ;  /* 0x0000000199157824 */ /* 0x000fe400078e029d */
[----:B------:R-:W-:Y:S02]  /*50b0*/  IMAD.MOV.U32 R20, RZ, RZ, R152 ;  /* 0x000000ffff147224 */ /* 0x000fe400078e0098 */
[C---:B------:R-:W-:Y:S02]  /*50c0*/  IMAD R156, R3.reuse, R15, R156 ;  /* 0x0000000f039c7224 */ /* 0x040fe400078e029c */
[----:B------:R-:W-:-:S05]  /*50d0*/  IMAD.WIDE.U32 R4, R3, R14, R20 ;  /* 0x0000000e03047225 */ /* 0x000fca00078e0014 */
[----:B------:R-:W-:Y:S02]  /*50e0*/  IADD3 R5, R5, R156, RZ ;  /* 0x0000009c05057210 */ /* 0x000fe40007ffe0ff */
[----:B---3--:R-:W-:-:S04]  /*50f0*/  LEA R8, P0, R4, R12, 0x1 ;  /* 0x0000000c04087211 */ /* 0x008fc800078008ff */
[----:B------:R-:W-:-:S05]  /*5100*/  LEA.HI.X R9, R4, R13, R5, 0x1, P0 ;  /* 0x0000000d04097211 */ /* 0x000fca00000f0c05 */
[----:B------:R-:W3:Y:S01]  /*5110*/  @P1 LDG.E.LTC128B.U16 R23, desc[UR36][R8.64] ;  /* 0x0000002408171981 */ /* 0x000ee2000c1e1520 */
[----:B------:R-:W-:Y:S01]  /*5120*/  BSSY B1, `(.L_x_30) ;  /* 0x0000011000017945 */ /* 0x000fe20003800000 */
[----:B---3--:R-:W-:-:S05]  /*5130*/  HADD2.F32 R4, -RZ, R23.H0_H0 ;  /* 0x20000017ff047230 */ /* 0x008fca0000004100 */
[----:B------:R-:W-:-:S04]  /*5140*/  FMUL R4, R4, R16 ;  /* 0x0000001004047220 */ /* 0x000fc80000400000 */
[----:B--2---:R-:W-:Y:S01]  /*5150*/  FFMA R7, R11, R2, R4 ;  /* 0x000000020b077223 */ /* 0x004fe20000000004 */
[----:B------:R-:W-:-:S04]  /*5160*/  LEA R4, P0, R6, UR4, 0x1 ;  /* 0x0000000406047c11 */ /* 0x000fc8000f8008ff */
[----:B------:R-:W-:Y:S02]  /*5170*/  LEA.HI.X R5, R6, UR5, R10, 0x1, P0 ;  /* 0x0000000506057c11 */ /* 0x000fe400080f0c0a */
[----:B------:R-:W-:-:S05]  /*5180*/  F2FP.F16.F32.PACK_AB R6, RZ, R7 ;  /* 0x00000007ff06723e */ /* 0x000fca00000000ff */
[----:B------:R0:W-:Y:S02]  /*5190*/  @P1 STG.E.U16 desc[UR36][R4.64], R6 ;  /* 0x0000000604001986 */ /* 0x0001e4000c101524 */
[----:B0-----:R-:W-:-:S04]  /*51a0*/  IMAD.WIDE.U32 R6, R3, R14, R18 ;  /* 0x0000000e03067225 */ /* 0x001fc800078e0012 */
[----:B------:R-:W-:Y:S02]  /*51b0*/  IMAD.IADD R7, R156, 0x1, R7 ;  /* 0x000000019c077824 */ /* 0x000fe400078e0207 */
[----:B------:R-:W-:-:S04]  /*51c0*/  IMAD.WIDE.U32 R6, R22, UR43, R6 ;  /* 0x0000002b16067c25 */ /* 0x000fc8000f8e0006 */
[----:B------:R-:W-:Y:S01]  /*51d0*/  IMAD.IADD R7, R157, 0x1, R7 ;  /* 0x000000019d077824 */ /* 0x000fe200078e0207 */
[----:B------:R-:W-:-:S04]  /*51e0*/  LEA R10, P0, R6, R12, 0x1 ;  /* 0x0000000c060a7211 */ /* 0x000fc800078008ff */
[----:B------:R-:W-:Y:S02]  /*51f0*/  LEA.HI.X R11, R6, R13, R7, 0x1, P0 ;  /* 0x0000000d060b7211 */ /* 0x000fe400000f0c07 */
[----:B------:R-:W-:-:S13]  /*5200*/  ISETP.GT.AND P0, PT, R0, 0x1, P3 ;  /* 0x000000010000780c */ /* 0x000fda0001f04270 */
[----:B------:R-:W-:Y:S05]  /*5210*/  @!P0 BRA `(.L_x_31) ;  /* 0x0000000000048947 */ /* 0x000fea0003800000 */
[----:B------:R0:W5:Y:S02]  /*5220*/  LDG.E.LTC128B.U16 R23, desc[UR36][R10.64+0x2] ;  /* 0x000002240a177981 */ /* 0x000164000c1e1520 */
.L_x_31:
[----:B------:R-:W-:Y:S05]  /*5230*/  BSYNC B1 ;  /* 0x0000000000017941 */ /* 0x000fea0003800000 */
.L_x_30:
[----:B------:R-:W2:Y:S01]  /*5240*/  LDL.LU R7, [R1+0x4] ;  /* 0x0000040001077983 */ /* 0x000ea20000300800 */
[----:B-----5:R-:W-:Y:S01]  /*5250*/  HADD2.F32 R6, -RZ, R23.H0_H0 ;  /* 0x20000017ff067230 */ /* 0x020fe20000004100 */
[C---:B------:R-:W-:Y:S01]  /*5260*/  SHF.L.U64.HI R155, R14.reuse, 0x3, R15 ;  /* 0x000000030e9b7819 */ /* 0x040fe2000001020f */
[----:B------:R-:W-:Y:S01]  /*5270*/  IMAD.SHL.U32 R154, R14, 0x8, RZ ;  /* 0x000000080e9a7824 */ /* 0x000fe200078e00ff */
[----:B------:R-:W3:Y:S02]  /*5280*/  LDL.LU R158, [R1+0x8] ;  /* 0x00000800019e7983 */ /* 0x000ee40000300800 */
[----:B------:R-:W-:-:S04]  /*5290*/  FMUL R6, R6, R16 ;  /* 0x0000001006067220 */ /* 0x000fc80000400000 */
[----:B--2---:R-:W-:-:S05]  /*52a0*/  FFMA R6, R7, R2, R6 ;  /* 0x0000000207067223 */ /* 0x004fca0000000006 */
[----:B------:R-:W-:-:S05]  /*52b0*/  F2FP.F16.F32.PACK_AB R6, RZ, R6 ;  /* 0x00000006ff06723e */ /* 0x000fca00000000ff */
[----:B------:R1:W-:Y:S01]  /*52c0*/  @P0 STG.E.U16 desc[UR36][R4.64+0x2], R6 ;  /* 0x0000020604000986 */ /* 0x0003e2000c101524 */
[----:B------:R-:W-:-:S04]  /*52d0*/  ISETP.GT.AND P0, PT, R17, 0x8, PT ;  /* 0x000000081100780c */ /* 0x000fc80003f04270 */
[----:B------:R-:W-:Y:S01]  /*52e0*/  ISETP.GT.AND P1, PT, R0, RZ, P0 ;  /* 0x000000ff0000720c */ /* 0x000fe20000724270 */
[----:B-1----:R-:W-:-:S04]  /*52f0*/  IMAD.WIDE.U32 R6, R3, R14, R154 ;  /* 0x0000000e03067225 */ /* 0x002fc800078e009a */
[----:B------:R-:W-:Y:S01]  /*5300*/  IMAD.IADD R156, R156, 0x1, R7 ;  /* 0x000000019c9c7824 */ /* 0x000fe200078e0207 */
[----:B------:R-:W-:-:S04]  /*5310*/  IADD3 R7, P2, R152, R6, RZ ;  /* 0x0000000698077210 */ /* 0x000fc80007f5e0ff */
[----:B------:R-:W-:Y:S02]  /*5320*/  IADD3.X R9, R156, R21, RZ, P2, !PT ;  /* 0x000000159c097210 */ /* 0x000fe400017fe4ff */
[----:B------:R-:W-:-:S04]  /*5330*/  LEA R8, P2, R7, R12, 0x1 ;  /* 0x0000000c07087211 */ /* 0x000fc800078408ff */
[----:B------:R-:W-:-:S05]  /*5340*/  LEA.HI.X R9, R7, R13, R9, 0x1, P2 ;  /* 0x0000000d07097211 */ /* 0x000fca00010f0c09 */
[----:B------:R1:W2:Y:S01]  /*5350*/  @P1 LDG.E.LTC128B.U16 R23, desc[UR36][R8.64] ;  /* 0x0000002408171981 */ /* 0x0002a2000c1e1520 */
[----:B------:R-:W-:Y:S01]  /*5360*/  IADD3 R6, P2, R18, R6, RZ ;  /* 0x0000000612067210 */ /* 0x000fe20007f5e0ff */
[----:B------:R-:W-:Y:S01]  /*5370*/  BSSY B1, `(.L_x_32) ;  /* 0x0000016000017945 */ /* 0x000fe20003800000 */
[----:B------:R-:W-:-:S03]  /*5380*/  ISETP.GT.AND P4, PT, R0, 0x1, P0 ;  /* 0x000000010000780c */ /* 0x000fc60000784270 */
[----:B------:R-:W-:Y:S01]  /*5390*/  IMAD.X R7, R19, 0x1, R156, P2 ;  /* 0x0000000113077824 */ /* 0x000fe200010e069c */
[----:B------:R-:W-:Y:S01]  /*53a0*/  MOV R156, UR9 ;  /* 0x00000009009c7c02 */ /* 0x000fe20008000f00 */
[----:B------:R-:W-:-:S04]  /*53b0*/  IMAD.WIDE.U32 R6, R22, UR43, R6 ;  /* 0x0000002b16067c25 */ /* 0x000fc8000f8e0006 */
[----:B------:R-:W-:Y:S01]  /*53c0*/  IMAD.IADD R7, R157, 0x1, R7 ;  /* 0x000000019d077824 */ /* 0x000fe200078e0207 */
[----:B-1----:R-:W-:-:S04]  /*53d0*/  LEA R8, P2, R6, R12, 0x1 ;  /* 0x0000000c06087211 */ /* 0x002fc800078408ff */
[----:B------:R-:W-:Y:S01]  /*53e0*/  LEA.HI.X R9, R6, R13, R7, 0x1, P2 ;  /* 0x0000000d06097211 */ /* 0x000fe200010f0c07 */
[----:B--2---:R-:W-:-:S05]  /*53f0*/  HADD2.F32 R6, -RZ, R23.H0_H0 ;  /* 0x20000017ff067230 */ /* 0x004fca0000004100 */
[----:B------:R-:W-:-:S04]  /*5400*/  FMUL R6, R6, R16 ;  /* 0x0000001006067220 */ /* 0x000fc80000400000 */
[----:B---3--:R-:W-:Y:S01]  /*5410*/  FFMA R7, R158, R2, R6 ;  /* 0x000000029e077223 */ /* 0x008fe20000000006 */
[----:B------:R-:W-:Y:S02]  /*5420*/  IMAD.U32 R158, RZ, RZ, UR8 ;  /* 0x00000008ff9e7e24 */ /* 0x000fe4000f8e00ff */
[----:B------:R-:W-:Y:S02]  /*5430*/  IMAD.U32 R6, RZ, RZ, UR8 ;  /* 0x00000008ff067e24 */ /* 0x000fe4000f8e00ff */
[----:B------:R-:W-:Y:S01]  /*5440*/  IMAD.SHL.U32 R158, R158, 0x10, RZ ;  /* 0x000000109e9e7824 */ /* 0x000fe200078e00ff */
[----:B------:R-:W-:Y:S02]  /*5450*/  F2FP.F16.F32.PACK_AB R7, RZ, R7 ;  /* 0x00000007ff07723e */ /* 0x000fe400000000ff */
[----:B------:R-:W-:Y:S02]  /*5460*/  SHF.L.U64.HI R156, R6, 0x4, R156 ;  /* 0x00000004069c7819 */ /* 0x000fe4000001029c */
[----:B------:R-:W-:-:S02]  /*5470*/  IADD3 R6, P2, R158, R4, RZ ;  /* 0x000000049e067210 */ /* 0x000fc40007f5e0ff */
[----:B------:R-:W-:-:S03]  /*5480*/  PRMT R159, R7, 0x7610, R159 ;  /* 0x00007610079f7816 */ /* 0x000fc6000000009f */
[----:B------:R-:W-:-:S05]  /*5490*/  IMAD.X R7, R156, 0x1, R5, P2 ;  /* 0x000000019c077824 */ /* 0x000fca00010e0605 */
[----:B------:R1:W-:Y:S01]  /*54a0*/  @P1 STG.E.U16 desc[UR36][R6.64], R159 ;  /* 0x0000009f06001986 */ /* 0x0003e2000c101524 */
[----:B------:R-:W-:Y:S05]  /*54b0*/  @!P4 BRA `(.L_x_33) ;  /* 0x000000000004c947 */ /* 0x000fea0003800000 */
[----:B------:R2:W5:Y:S02]  /*54c0*/  LDG.E.LTC128B.U16 R23, desc[UR36][R8.64+0x2] ;  /* 0x0000022408177981 */ /* 0x000564000c1e1520 */
.L_x_33:
[----:B------:R-:W-:Y:S05]  /*54d0*/  BSYNC B1 ;  /* 0x0000000000017941 */ /* 0x000fea0003800000 */
.L_x_32:
[----:B------:R-:W3:Y:S01]  /*54e0*/  LDL.LU R161, [R1+0xc] ;  /* 0x00000c0001a17983 */ /* 0x000ee20000300800 */
[----:B-1---5:R-:W-:Y:S01]  /*54f0*/  HADD2.F32 R159, -RZ, R23.H0_H0 ;  /* 0x20000017ff9f7230 */ /* 0x022fe20000004100 */
[----:B------:R-:W-:Y:S01]  /*5500*/  ISETP.GT.AND P1, PT, R0, 0x8, P3 ;  /* 0x000000080000780c */ /* 0x000fe20001f24270 */
[----:B------:R-:W-:Y:S03]  /*5510*/  BSSY B1, `(.L_x_34) ;  /* 0x0000007000017945 */ /* 0x000fe60003800000 */
[----:B------:R-:W-:-:S04]  /*5520*/  FMUL R159, R159, R16 ;  /* 0x000000109f9f7220 */ /* 0x000fc80000400000 */
[----:B---3--:R-:W-:-:S05]  /*5530*/  FFMA R159, R161, R2, R159 ;  /* 0x00000002a19f7223 */ /* 0x008fca000000009f */
[----:B------:R-:W-:-:S05]  /*5540*/  F2FP.F16.F32.PACK_AB R159, RZ, R159 ;  /* 0x0000009fff9f723e */ /* 0x000fca00000000ff */
[----:B------:R1:W-:Y:S01]  /*5550*/  @P4 STG.E.U16 desc[UR36][R6.64+0x2], R159 ;  /* 0x0000029f06004986 */ /* 0x0003e2000c101524 */
[----:B------:R-:W-:Y:S05]  /*5560*/  @!P1 BRA `(.L_x_35) ;  /* 0x0000000000049947 */ /* 0x000fea0003800000 */
[----:B------:R3:W5:Y:S02]  /*5570*/  LDG.E.LTC128B.U16 R23, desc[UR36][R10.64+0x10] ;  /* 0x000010240a177981 */ /* 0x000764000c1e1520 */
.L_x_35:
[----:B------:R-:W-:Y:S05]  /*5580*/  BSYNC B1 ;  /* 0x0000000000017941 */ /* 0x000fea0003800000 */
.L_x_34:
[----:B------:R-:W4:Y:S01]  /*5590*/  LDL.LU R161, [R1+0x10] ;  /* 0x0000100001a17983 */ /* 0x000f220000300800 */
[----:B-1---5:R-:W-:Y:S01]  /*55a0*/  HADD2.F32 R159, -RZ, R23.H0_H0 ;  /* 0x20000017ff9f7230 */ /* 0x022fe20000004100 */
[----:B------:R-:W-:Y:S01]  /*55b0*/  ISETP.GT.AND P2, PT, R0, 0x9, P3 ;  /* 0x000000090000780c */ /* 0x000fe20001f44270 */
[----:B------:R-:W-:Y:S03]  /*55c0*/  BSSY B1, `(.L_x_36) ;  /* 0x0000007000017945 */ /* 0x000fe60003800000 */
[----:B------:R-:W-:-:S04]  /*55d0*/  FMUL R159, R159, R16 ;  /* 0x000000109f9f7220 */ /* 0x000fc80000400000 */
[----:B----4-:R-:W-:-:S05]  /*55e0*/  FFMA R159, R161, R2, R159 ;  /* 0x00000002a19f7223 */ /* 0x010fca000000009f */
[----:B------:R-:W-:-:S05]  /*55f0*/  F2FP.F16.F32.PACK_AB R159, RZ, R159 ;  /* 0x0000009fff9f723e */ /* 0x000fca00000000ff */
[----:B------:R1:W-:Y:S01]  /*5600*/  @P1 STG.E.U16 desc[UR36][R4.64+0x10], R159 ;  /* 0x0000109f04001986 */ /* 0x0003e2000c101524 */
[----:B------:R-:W-:Y:S05]  /*5610*/  @!P2 BRA `(.L_x_37) ;  /* 0x000000000004a947 */ /* 0x000fea0003800000 */
[----:B------:R4:W5:Y:S02]  /*5620*/  LDG.E.LTC128B.U16 R23, desc[UR36][R10.64+0x12] ;  /* 0x000012240a177981 */ /* 0x000964000c1e1520 */
.L_x_37:
[----:B------:R-:W-:Y:S05]  /*5630*/  BSYNC B1 ;  /* 0x0000000000017941 */ /* 0x000fea0003800000 */
.L_x_36:
[----:B------:R-:W2:Y:S01]  /*5640*/  LDL.LU R161, [R1+0x14] ;  /* 0x0000140001a17983 */ /* 0x000ea20000300800 */
[----:B-1---5:R-:W-:Y:S01]  /*5650*/  HADD2.F32 R159, -RZ, R23.H0_H0 ;  /* 0x20000017ff9f7230 */ /* 0x022fe20000004100 */
[----:B------:R-:W-:Y:S01]  /*5660*/  ISETP.GT.AND P1, PT, R0, 0x8, P0 ;  /* 0x000000080000780c */ /* 0x000fe20000724270 */
[----:B------:R-:W-:Y:S03]  /*5670*/  BSSY B1, `(.L_x_38) ;  /* 0x0000007000017945 */ /* 0x000fe60003800000 */
[----:B------:R-:W-:-:S04]  /*5680*/  FMUL R159, R159, R16 ;  /* 0x000000109f9f7220 */ /* 0x000fc80000400000 */
[----:B--2---:R-:W-:-:S05]  /*5690*/  FFMA R159, R161, R2, R159 ;  /* 0x00000002a19f7223 */ /* 0x004fca000000009f */
[----:B------:R-:W-:-:S05]  /*56a0*/  F2FP.F16.F32.PACK_AB R159, RZ, R159 ;  /* 0x0000009fff9f723e */ /* 0x000fca00000000ff */
[----:B------:R1:W-:Y:S01]  /*56b0*/  @P2 STG.E.U16 desc[UR36][R4.64+0x12], R159 ;  /* 0x0000129f04002986 */ /* 0x0003e2000c101524 */
[----:B------:R-:W-:Y:S05]  /*56c0*/  @!P1 BRA `(.L_x_39) ;  /* 0x0000000000049947 */ /* 0x000fea0003800000 */
[----:B------:R2:W5:Y:S02]  /*56d0*/  LDG.E.LTC128B.U16 R23, desc[UR36][R8.64+0x10] ;  /* 0x0000102408177981 */ /* 0x000564000c1e1520 */
.L_x_39:
[----:B------:R-:W-:Y:S05]  /*56e0*/  BSYNC B1 ;  /* 0x0000000000017941 */ /* 0x000fea0003800000 */
.L_x_38:
        /* <DEDUP_REMOVED lines=10> */
.L_x_41:
[----:B------:R-:W-:Y:S05]  /*5790*/  BSYNC B1 ;  /* 0x0000000000017941 */ /* 0x000fea0003800000 */
.L_x_40:
        /* <DEDUP_REMOVED lines=10> */
.L_x_43:
[----:B------:R-:W-:Y:S05]  /*5840*/  BSYNC B1 ;  /* 0x0000000000017941 */ /* 0x000fea0003800000 */
.L_x_42:
        /* <DEDUP_REMOVED lines=10> */
.L_x_45:
[----:B------:R-:W-:Y:S05]  /*58f0*/  BSYNC B1 ;  /* 0x0000000000017941 */ /* 0x000fea0003800000 */
.L_x_44:
        /* <DEDUP_REMOVED lines=10> */
.L_x_47:
[----:B------:R-:W-:Y:S05]  /*59a0*/  BSYNC B1 ;  /* 0x0000000000017941 */ /* 0x000fea0003800000 */
.L_x_46:
        /* <DEDUP_REMOVED lines=10> */
.L_x_49:
[----:B------:R-:W-:Y:S05]  /*5a50*/  BSYNC B1 ;  /* 0x0000000000017941 */ /* 0x000fea0003800000 */
.L_x_48:
        /* <DEDUP_REMOVED lines=10> */
.L_x_51:
[----:B------:R-:W-:Y:S05]  /*5b00*/  BSYNC B1 ;  /* 0x0000000000017941 */ /* 0x000fea0003800000 */
.L_x_50:
        /* <DEDUP_REMOVED lines=10> */
.L_x_53:
[----:B------:R-:W-:Y:S05]  /*5bb0*/  BSYNC B1 ;  /* 0x0000000000017941 */ /* 0x000fea0003800000 */
.L_x_52:
        /* <DEDUP_REMOVED lines=10> */
.L_x_55:
[----:B------:R-:W-:Y:S05]  /*5c60*/  BSYNC B1 ;  /* 0x0000000000017941 */ /* 0x000fea0003800000 */
.L_x_54:
        /* <DEDUP_REMOVED lines=10> */
.L_x_57:
[----:B------:R-:W-:Y:S05]  /*5d10*/  BSYNC B1 ;  /* 0x0000000000017941 */ /* 0x000fea0003800000 */
.L_x_56:
        /* <DEDUP_REMOVED lines=10> */
.L_x_59:
[----:B------:R-:W-:Y:S05]  /*5dc0*/  BSYNC B1 ;  /* 0x0000000000017941 */ /* 0x000fea0003800000 */
.L_x_58:
        /* <DEDUP_REMOVED lines=10> */
.L_x_61:
[----:B------:R-:W-:Y:S05]  /*5e70*/  BSYNC B1 ;  /* 0x0000000000017941 */ /* 0x000fea0003800000 */
.L_x_60:
        /* <DEDUP_REMOVED lines=10> */
.L_x_63:
[----:B------:R-:W-:Y:S05]  /*5f20*/  BSYNC B1 ;  /* 0x0000000000017941 */ /* 0x000fea0003800000 */
.L_x_62:
        /* <DEDUP_REMOVED lines=10> */
.L_x_65:
[----:B------:R-:W-:Y:S05]  /*5fd0*/  BSYNC B1 ;  /* 0x0000000000017941 */ /* 0x000fea0003800000 */
.L_x_64:
        /* <DEDUP_REMOVED lines=10> */
.L_x_67:
[----:B------:R-:W-:Y:S05]  /*6080*/  BSYNC B1 ;  /* 0x0000000000017941 */ /* 0x000fea0003800000 */
.L_x_66:
        /* <DEDUP_REMOVED lines=10> */
.L_x_69:
[----:B------:R-:W-:Y:S05]  /*6130*/  BSYNC B1 ;  /* 0x0000000000017941 */ /* 0x000fea0003800000 */
.L_x_68:
        /* <DEDUP_REMOVED lines=10> */
.L_x_71:
[----:B------:R-:W-:Y:S05]  /*61e0*/  BSYNC B1 ;  /* 0x0000000000017941 */ /* 0x000fea0003800000 */
.L_x_70:
        /* <DEDUP_REMOVED lines=10> */
.L_x_73:
[----:B------:R-:W-:Y:S05]  /*6290*/  BSYNC B1 ;  /* 0x0000000000017941 */ /* 0x000fea0003800000 */
.L_x_72:
        /* <DEDUP_REMOVED lines=10> */
.L_x_75:
[----:B------:R-:W-:Y:S05]  /*6340*/  BSYNC B1 ;  /* 0x0000000000017941 */ /* 0x000fea0003800000 */
.L_x_74:
        /* <DEDUP_REMOVED lines=10> */
.L_x_77:
[----:B------:R-:W-:Y:S05]  /*63f0*/  BSYNC B1 ;  /* 0x0000000000017941 */ /* 0x000fea0003800000 */
.L_x_76:
        /* <DEDUP_REMOVED lines=10> */
.L_x_79:
[----:B------:R-:W-:Y:S05]  /*64a0*/  BSYNC B1 ;  /* 0x0000000000017941 */ /* 0x000fea0003800000 */
.L_x_78:
        /* <DEDUP_REMOVED lines=10> */
.L_x_81:
[----:B------:R-:W-:Y:S05]  /*6550*/  BSYNC B1 ;  /* 0x0000000000017941 */ /* 0x000fea0003800000 */
.L_x_80:
        /* <DEDUP_REMOVED lines=10> */
.L_x_83:
[----:B------:R-:W-:Y:S05]  /*6600*/  BSYNC B1 ;  /* 0x0000000000017941 */ /* 0x000fea0003800000 */
.L_x_82:
        /* <DEDUP_REMOVED lines=10> */
.L_x_85:
[----:B------:R-:W-:Y:S05]  /*66b0*/  BSYNC B1 ;  /* 0x0000000000017941 */ /* 0x000fea0003800000 */
.L_x_84:
        /* <DEDUP_REMOVED lines=10> */
.L_x_87:
[----:B------:R-:W-:Y:S05]  /*6760*/  BSYNC B1 ;  /* 0x0000000000017941 */ /* 0x000fea0003800000 */
.L_x_86:
        /* <DEDUP_REMOVED lines=10> */
.L_x_89:
[----:B------:R-:W-:Y:S05]  /*6810*/  BSYNC B1 ;  /* 0x0000000000017941 */ /* 0x000fea0003800000 */
.L_x_88:
        /* <DEDUP_REMOVED lines=10> */
.L_x_91:
[----:B------:R-:W-:Y:S05]  /*68c0*/  BSYNC B1 ;  /* 0x0000000000017941 */ /* 0x000fea0003800000 */
.L_x_90:
        /* <DEDUP_REMOVED lines=10> */
.L_x_93:
[----:B------:R-:W-:Y:S05]  /*6970*/  BSYNC B1 ;  /* 0x0000000000017941 */ /* 0x000fea0003800000 */
.L_x_92:
        /* <DEDUP_REMOVED lines=10> */
.L_x_95:
[----:B------:R-:W-:Y:S05]  /*6a20*/  BSYNC B1 ;  /* 0x0000000000017941 */ /* 0x000fea0003800000 */
.L_x_94:
        /* <DEDUP_REMOVED lines=10> */
.L_x_97:
[----:B------:R-:W-:Y:S05]  /*6ad0*/  BSYNC B1 ;  /* 0x0000000000017941 */ /* 0x000fea0003800000 */
.L_x_96:
        /* <DEDUP_REMOVED lines=10> */
.L_x_99:
[----:B------:R-:W-:Y:S05]  /*6b80*/  BSYNC B1 ;  /* 0x0000000000017941 */ /* 0x000fea0003800000 */
.L_x_98:
        /* <DEDUP_REMOVED lines=10> */
.L_x_101:
[----:B------:R-:W-:Y:S05]  /*6c30*/  BSYNC B1 ;  /* 0x0000000000017941 */ /* 0x000fea0003800000 */
.L_x_100:
        /* <DEDUP_REMOVED lines=10> */
.L_x_103:
[----:B------:R-:W-:Y:S05]  /*6ce0*/  BSYNC B1 ;  /* 0x0000000000017941 */ /* 0x000fea0003800000 */
.L_x_102:
        /* <DEDUP_REMOVED lines=10> */
.L_x_105:
[----:B------:R-:W-:Y:S05]  /*6d90*/  BSYNC B1 ;  /* 0x0000000000017941 */ /* 0x000fea0003800000 */
.L_x_104:
        /* <DEDUP_REMOVED lines=10> */
.L_x_107:
[----:B------:R-:W-:Y:S05]  /*6e40*/  BSYNC B1 ;  /* 0x0000000000017941 */ /* 0x000fea0003800000 */
.L_x_106:
        /* <DEDUP_REMOVED lines=10> */
.L_x_109:
[----:B------:R-:W-:Y:S05]  /*6ef0*/  BSYNC B1 ;  /* 0x0000000000017941 */ /* 0x000fea0003800000 */
.L_x_108:
        /* <DEDUP_REMOVED lines=10> */
.L_x_111:
[----:B------:R-:W-:Y:S05]  /*6fa0*/  BSYNC B1 ;  /* 0x0000000000017941 */ /* 0x000fea0003800000 */
.L_x_110:
        /* <DEDUP_REMOVED lines=10> */
.L_x_113:
[----:B------:R-:W-:Y:S05]  /*7050*/  BSYNC B1 ;  /* 0x0000000000017941 */ /* 0x000fea0003800000 */
.L_x_112:
        /* <DEDUP_REMOVED lines=10> */
.L_x_115:
[----:B------:R-:W-:Y:S05]  /*7100*/  BSYNC B1 ;  /* 0x0000000000017941 */ /* 0x000fea0003800000 */
.L_x_114:
        /* <DEDUP_REMOVED lines=10> */
.L_x_117:
[----:B------:R-:W-:Y:S05]  /*71b0*/  BSYNC B1 ;  /* 0x0000000000017941 */ /* 0x000fea0003800000 */
.L_x_116:
        /* <DEDUP_REMOVED lines=10> */
.L_x_119:
[----:B------:R-:W-:Y:S05]  /*7260*/  BSYNC B1 ;  /* 0x0000000000017941 */ /* 0x000fea0003800000 */
.L_x_118:
        /* <DEDUP_REMOVED lines=10> */
.L_x_121:
[----:B------:R-:W-:Y:S05]  /*7310*/  BSYNC B1 ;  /* 0x0000000000017941 */ /* 0x000fea0003800000 */
.L_x_120:
        /* <DEDUP_REMOVED lines=10> */
.L_x_123:
[----:B------:R-:W-:Y:S05]  /*73c0*/  BSYNC B1 ;  /* 0x0000000000017941 */ /* 0x000fea0003800000 */
.L_x_122:
        /* <DEDUP_REMOVED lines=10> */
.L_x_125:
[----:B------:R-:W-:Y:S05]  /*7470*/  BSYNC B1 ;  /* 0x0000000000017941 */ /* 0x000fea0003800000 */
.L_x_124:
        /* <DEDUP_REMOVED lines=10> */
.L_x_127:
[----:B------:R-:W-:Y:S05]  /*7520*/  BSYNC B1 ;  /* 0x0000000000017941 */ /* 0x000fea0003800000 */
.L_x_126:
        /* <DEDUP_REMOVED lines=10> */
.L_x_129:
[----:B------:R-:W-:Y:S05]  /*75d0*/  BSYNC B1 ;  /* 0x0000000000017941 */ /* 0x000fea0003800000 */
.L_x_128:
        /* <DEDUP_REMOVED lines=10> */
.L_x_131:
[----:B------:R-:W-:Y:S05]  /*7680*/  BSYNC B1 ;  /* 0x0000000000017941 */ /* 0x000fea0003800000 */
.L_x_130:
        /* <DEDUP_REMOVED lines=10> */
.L_x_133:
[----:B------:R-:W-:Y:S05]  /*7730*/  BSYNC B1 ;  /* 0x0000000000017941 */ /* 0x000fea0003800000 */
.L_x_132:
        /* <DEDUP_REMOVED lines=10> */
.L_x_135:
[----:B------:R-:W-:Y:S05]  /*77e0*/  BSYNC B1 ;  /* 0x0000000000017941 */ /* 0x000fea0003800000 */
.L_x_134:
        /* <DEDUP_REMOVED lines=10> */
.L_x_137:
[----:B------:R-:W-:Y:S05]  /*7890*/  BSYNC B1 ;  /* 0x0000000000017941 */ /* 0x000fea0003800000 */
.L_x_136:
        /* <DEDUP_REMOVED lines=10> */
.L_x_139:
[----:B------:R-:W-:Y:S05]  /*7940*/  BSYNC B1 ;  /* 0x0000000000017941 */ /* 0x000fea0003800000 */
.L_x_138:
        /* <DEDUP_REMOVED lines=10> */
.L_x_141:
[----:B------:R-:W-:Y:S05]  /*79f0*/  BSYNC B1 ;  /* 0x0000000000017941 */ /* 0x000fea0003800000 */
.L_x_140:
        /* <DEDUP_REMOVED lines=10> */
.L_x_143:
[----:B------:R-:W-:Y:S05]  /*7aa0*/  BSYNC B1 ;  /* 0x0000000000017941 */ /* 0x000fea0003800000 */
.L_x_142:
        /* <DEDUP_REMOVED lines=10> */
.L_x_145:
[----:B------:R-:W-:Y:S05]  /*7b50*/  BSYNC B1 ;  /* 0x0000000000017941 */ /* 0x000fea0003800000 */
.L_x_144:
        /* <DEDUP_REMOVED lines=10> */
.L_x_147:
[----:B------:R-:W-:Y:S05]  /*7c00*/  BSYNC B1 ;  /* 0x0000000000017941 */ /* 0x000fea0003800000 */
.L_x_146:
        /* <DEDUP_REMOVED lines=10> */
.L_x_149:
[----:B------:R-:W-:Y:S05]  /*7cb0*/  BSYNC B1 ;  /* 0x0000000000017941 */ /* 0x000fea0003800000 */
.L_x_148:
        /* <DEDUP_REMOVED lines=10> */
.L_x_151:
[----:B------:R-:W-:Y:S05]  /*7d60*/  BSYNC B1 ;  /* 0x0000000000017941 */ /* 0x000fea0003800000 */
.L_x_150:
        /* <DEDUP_REMOVED lines=10> */
.L_x_153:
[----:B------:R-:W-:Y:S05]  /*7e10*/  BSYNC B1 ;  /* 0x0000000000017941 */ /* 0x000fea0003800000 */
.L_x_152:
        /* <DEDUP_REMOVED lines=10> */
.L_x_155:
[----:B------:R-:W-:Y:S05]  /*7ec0*/  BSYNC B1 ;  /* 0x0000000000017941 */ /* 0x000fea0003800000 */
.L_x_154:
        /* <DEDUP_REMOVED lines=10> */
.L_x_157:
[----:B------:R-:W-:Y:S05]  /*7f70*/  BSYNC B1 ;  /* 0x0000000000017941 */ /* 0x000fea0003800000 */
.L_x_156:
        /* <DEDUP_REMOVED lines=10> */
.L_x_159:
[----:B------:R-:W-:Y:S05]  /*8020*/  BSYNC B1 ;  /* 0x0000000000017941 */ /* 0x000fea0003800000 */
.L_x_158:
        /* <DEDUP_REMOVED lines=10> */
.L_x_161:
[----:B------:R-:W-:Y:S05]  /*80d0*/  BSYNC B1 ;  /* 0x0000000000017941 */ /* 0x000fea0003800000 */
.L_x_160:
        /* <DEDUP_REMOVED lines=10> */
.L_x_163:
[----:B------:R-:W-:Y:S05]  /*8180*/  BSYNC B1 ;  /* 0x0000000000017941 */ /* 0x000fea0003800000 */
.L_x_162:
        /* <DEDUP_REMOVED lines=10> */
.L_x_165:
[----:B------:R-:W-:Y:S05]  /*8230*/  BSYNC B1 ;  /* 0x0000000000017941 */ /* 0x000fea0003800000 */
.L_x_164:
        /* <DEDUP_REMOVED lines=10> */
.L_x_167:
[----:B------:R-:W-:Y:S05]  /*82e0*/  BSYNC B1 ;  /* 0x0000000000017941 */ /* 0x000fea0003800000 */
.L_x_166:
        /* <DEDUP_REMOVED lines=10> */
.L_x_169:
[----:B------:R-:W-:Y:S05]  /*8390*/  BSYNC B1 ;  /* 0x0000000000017941 */ /* 0x000fea0003800000 */
.L_x_168:
        /* <DEDUP_REMOVED lines=10> */
.L_x_171:
[----:B------:R-:W-:Y:S05]  /*8440*/  BSYNC B1 ;  /* 0x0000000000017941 */ /* 0x000fea0003800000 */
.L_x_170:
        /* <DEDUP_REMOVED lines=10> */
.L_x_173:
[----:B------:R-:W-:Y:S05]  /*84f0*/  BSYNC B1 ;  /* 0x0000000000017941 */ /* 0x000fea0003800000 */
.L_x_172:
        /* <DEDUP_REMOVED lines=10> */
.L_x_175:
[----:B------:R-:W-:Y:S05]  /*85a0*/  BSYNC B1 ;  /* 0x0000000000017941 */ /* 0x000fea0003800000 */
.L_x_174:
        /* <DEDUP_REMOVED lines=10> */
.L_x_177:
[----:B------:R-:W-:Y:S05]  /*8650*/  BSYNC B1 ;  /* 0x0000000000017941 */ /* 0x000fea0003800000 */
.L_x_176:
        /* <DEDUP_REMOVED lines=10> */
.L_x_179:
[----:B------:R-:W-:Y:S05]  /*8700*/  BSYNC B1 ;  /* 0x0000000000017941 */ /* 0x000fea0003800000 */
.L_x_178:
        /* <DEDUP_REMOVED lines=10> */
.L_x_181:
[----:B------:R-:W-:Y:S05]  /*87b0*/  BSYNC B1 ;  /* 0x0000000000017941 */ /* 0x000fea0003800000 */
.L_x_180:
        /* <DEDUP_REMOVED lines=10> */
.L_x_183:
[----:B------:R-:W-:Y:S05]  /*8860*/  BSYNC B1 ;  /* 0x0000000000017941 */ /* 0x000fea0003800000 */
.L_x_182:
        /* <DEDUP_REMOVED lines=10> */
.L_x_185:
[----:B------:R-:W-:Y:S05]  /*8910*/  BSYNC B1 ;  /* 0x0000000000017941 */ /* 0x000fea0003800000 */
.L_x_184:
        /* <DEDUP_REMOVED lines=10> */
.L_x_187:
[----:B------:R-:W-:Y:S05]  /*89c0*/  BSYNC B1 ;  /* 0x0000000000017941 */ /* 0x000fea0003800000 */
.L_x_186:
        /* <DEDUP_REMOVED lines=10> */
.L_x_189:
[----:B------:R-:W-:Y:S05]  /*8a70*/  BSYNC B1 ;  /* 0x0000000000017941 */ /* 0x000fea0003800000 */
.L_x_188:
        /* <DEDUP_REMOVED lines=10> */
.L_x_191:
[----:B------:R-:W-:Y:S05]  /*8b20*/  BSYNC B1 ;  /* 0x0000000000017941 */ /* 0x000fea0003800000 */
.L_x_190:
        /* <DEDUP_REMOVED lines=10> */
.L_x_193:
[----:B------:R-:W-:Y:S05]  /*8bd0*/  BSYNC B1 ;  /* 0x0000000000017941 */ /* 0x000fea0003800000 */
.L_x_192:
        /* <DEDUP_REMOVED lines=10> */
.L_x_195:
[----:B------:R-:W-:Y:S05]  /*8c80*/  BSYNC B1 ;  /* 0x0000000000017941 */ /* 0x000fea0003800000 */
.L_x_194:
        /* <DEDUP_REMOVED lines=10> */
.L_x_197:
[----:B------:R-:W-:Y:S05]  /*8d30*/  BSYNC B1 ;  /* 0x0000000000017941 */ /* 0x000fea0003800000 */
.L_x_196:
        /* <DEDUP_REMOVED lines=10> */
.L_x_199:
[----:B------:R-:W-:Y:S05]  /*8de0*/  BSYNC B1 ;  /* 0x0000000000017941 */ /* 0x000fea0003800000 */
.L_x_198:
        /* <DEDUP_REMOVED lines=10> */
.L_x_201:
[----:B------:R-:W-:Y:S05]  /*8e90*/  BSYNC B1 ;  /* 0x0000000000017941 */ /* 0x000fea0003800000 */
.L_x_200:
        /* <DEDUP_REMOVED lines=10> */
.L_x_203:
[----:B------:R-:W-:Y:S05]  /*8f40*/  BSYNC B1 ;  /* 0x0000000000017941 */ /* 0x000fea0003800000 */
.L_x_202:
        /* <DEDUP_REMOVED lines=10> */
.L_x_205:
[----:B------:R-:W-:Y:S05]  /*8ff0*/  BSYNC B1 ;  /* 0x0000000000017941 */ /* 0x000fea0003800000 */
.L_x_204:
        /* <DEDUP_REMOVED lines=10> */
.L_x_207:
[----:B------:R-:W-:Y:S05]  /*90a0*/  BSYNC B1 ;  /* 0x0000000000017941 */ /* 0x000fea0003800000 */
.L_x_206:
        /* <DEDUP_REMOVED lines=10> */
.L_x_209:
[----:B------:R-:W-:Y:S05]  /*9150*/  BSYNC B1 ;  /* 0x0000000000017941 */ /* 0x000fea0003800000 */
.L_x_208:
        /* <DEDUP_REMOVED lines=10> */
.L_x_211:
[----:B------:R-:W-:Y:S05]  /*9200*/  BSYNC B1 ;  /* 0x0000000000017941 */ /* 0x000fea0003800000 */
.L_x_210:
        /* <DEDUP_REMOVED lines=10> */
.L_x_213:
[----:B------:R-:W-:Y:S05]  /*92b0*/  BSYNC B1 ;  /* 0x0000000000017941 */ /* 0x000fea0003800000 */
.L_x_212:
        /* <DEDUP_REMOVED lines=10> */
.L_x_215:
[----:B------:R-:W-:Y:S05]  /*9360*/  BSYNC B1 ;  /* 0x0000000000017941 */ /* 0x000fea0003800000 */
.L_x_214:
        /* <DEDUP_REMOVED lines=10> */
.L_x_217:
[----:B------:R-:W-:Y:S05]  /*9410*/  BSYNC B1 ;  /* 0x0000000000017941 */ /* 0x000fea0003800000 */
.L_x_216:
        /* <DEDUP_REMOVED lines=10> */
.L_x_219:
[----:B------:R-:W-:Y:S05]  /*94c0*/  BSYNC B1 ;  /* 0x0000000000017941 */ /* 0x000fea0003800000 */
.L_x_218:
        /* <DEDUP_REMOVED lines=10> */
.L_x_221:
[----:B------:R-:W-:Y:S05]  /*9570*/  BSYNC B1 ;  /* 0x0000000000017941 */ /* 0x000fea0003800000 */
.L_x_220:
        /* <DEDUP_REMOVED lines=10> */
.L_x_223:
[----:B------:R-:W-:Y:S05]  /*9620*/  BSYNC B1 ;  /* 0x0000000000017941 */ /* 0x000fea0003800000 */
.L_x_222:
        /* <DEDUP_REMOVED lines=10> */
.L_x_225:
[----:B------:R-:W-:Y:S05]  /*96d0*/  BSYNC B1 ;  /* 0x0000000000017941 */ /* 0x000fea0003800000 */
.L_x_224:
        /* <DEDUP_REMOVED lines=10> */
.L_x_227:
[----:B------:R-:W-:Y:S05]  /*9780*/  BSYNC B1 ;  /* 0x0000000000017941 */ /* 0x000fea0003800000 */
.L_x_226:
        /* <DEDUP_REMOVED lines=10> */
.L_x_229:
[----:B------:R-:W-:Y:S05]  /*9830*/  BSYNC B1 ;  /* 0x0000000000017941 */ /* 0x000fea0003800000 */
.L_x_228:
        /* <DEDUP_REMOVED lines=10> */
.L_x_231:
[----:B------:R-:W-:Y:S05]  /*98e0*/  BSYNC B1 ;  /* 0x0000000000017941 */ /* 0x000fea0003800000 */
.L_x_230:
        /* <DEDUP_REMOVED lines=10> */
.L_x_233:
[----:B------:R-:W-:Y:S05]  /*9990*/  BSYNC B1 ;  /* 0x0000000000017941 */ /* 0x000fea0003800000 */
.L_x_232:
        /* <DEDUP_REMOVED lines=10> */
.L_x_235:
[----:B------:R-:W-:Y:S05]  /*9a40*/  BSYNC B1 ;  /* 0x0000000000017941 */ /* 0x000fea0003800000 */
.L_x_234:
        /* <DEDUP_REMOVED lines=10> */
.L_x_237:
[----:B------:R-:W-:Y:S05]  /*9af0*/  BSYNC B1 ;  /* 0x0000000000017941 */ /* 0x000fea0003800000 */
.L_x_236:
        /* <DEDUP_REMOVED lines=10> */
.L_x_239:
[----:B------:R-:W-:Y:S05]  /*9ba0*/  BSYNC B1 ;  /* 0x0000000000017941 */ /* 0x000fea0003800000 */
.L_x_238:
        /* <DEDUP_REMOVED lines=10> */
.L_x_241:
[----:B------:R-:W-:Y:S05]  /*9c50*/  BSYNC B1 ;  /* 0x0000000000017941 */ /* 0x000fea0003800000 */
.L_x_240:
        /* <DEDUP_REMOVED lines=10> */
.L_x_243:
[----:B------:R-:W-:Y:S05]  /*9d00*/  BSYNC B1 ;  /* 0x0000000000017941 */ /* 0x000fea0003800000 */
.L_x_242:
        /* <DEDUP_REMOVED lines=10> */
.L_x_245:
[----:B------:R-:W-:Y:S05]  /*9db0*/  BSYNC B1 ;  /* 0x0000000000017941 */ /* 0x000fea0003800000 */
.L_x_244:
        /* <DEDUP_REMOVED lines=10> */
.L_x_247:
[----:B------:R-:W-:Y:S05]  /*9e60*/  BSYNC B1 ;  /* 0x0000000000017941 */ /* 0x000fea0003800000 */
.L_x_246:
        /* <DEDUP_REMOVED lines=10> */
.L_x_249:
[----:B------:R-:W-:Y:S05]  /*9f10*/  BSYNC B1 ;  /* 0x0000000000017941 */ /* 0x000fea0003800000 */
.L_x_248:
        /* <DEDUP_REMOVED lines=10> */
.L_x_251:
[----:B------:R-:W-:Y:S05]  /*9fc0*/  BSYNC B1 ;  /* 0x0000000000017941 */ /* 0x000fea0003800000 */
.L_x_250:
        /* <DEDUP_REMOVED lines=10> */
.L_x_253:
[----:B------:R-:W-:Y:S05]  /*a070*/  BSYNC B1 ;  /* 0x0000000000017941 */ /* 0x000fea0003800000 */
.L_x_252:
        /* <DEDUP_REMOVED lines=10> */
.L_x_255:
[----:B------:R-:W-:Y:S05]  /*a120*/  BSYNC B1 ;  /* 0x0000000000017941 */ /* 0x000fea0003800000 */
.L_x_254:
        /* <DEDUP_REMOVED lines=10> */
.L_x_257:
[----:B------:R-:W-:Y:S05]  /*a1d0*/  BSYNC B1 ;  /* 0x0000000000017941 */ /* 0x000fea0003800000 */
.L_x_256:
        /* <DEDUP_REMOVED lines=10> */
.L_x_259:
[----:B------:R-:W-:Y:S05]  /*a280*/  BSYNC B1 ;  /* 0x0000000000017941 */ /* 0x000fea0003800000 */
.L_x_258:
        /* <DEDUP_REMOVED lines=10> */
.L_x_261:
[----:B------:R-:W-:Y:S05]  /*a330*/  BSYNC B1 ;  /* 0x0000000000017941 */ /* 0x000fea0003800000 */
.L_x_260:
        /* <DEDUP_REMOVED lines=10> */
.L_x_263:
[----:B------:R-:W-:Y:S05]  /*a3e0*/  BSYNC B1 ;  /* 0x0000000000017941 */ /* 0x000fea0003800000 */
.L_x_262:
        /* <DEDUP_REMOVED lines=10> */
.L_x_265:
[----:B------:R-:W-:Y:S05]  /*a490*/  BSYNC B1 ;  /* 0x0000000000017941 */ /* 0x000fea0003800000 */
.L_x_264:
        /* <DEDUP_REMOVED lines=10> */
.L_x_267:
[----:B------:R-:W-:Y:S05]  /*a540*/  BSYNC B1 ;  /* 0x0000000000017941 */ /* 0x000fea0003800000 */
.L_x_266:
        /* <DEDUP_REMOVED lines=10> */
.L_x_269:
[----:B------:R-:W-:Y:S05]  /*a5f0*/  BSYNC B1 ;  /* 0x0000000000017941 */ /* 0x000fea0003800000 */
.L_x_268:
        /* <DEDUP_REMOVED lines=10> */
.L_x_271:
[----:B------:R-:W-:Y:S05]  /*a6a0*/  BSYNC B1 ;  /* 0x0000000000017941 */ /* 0x000fea0003800000 */
.L_x_270:
        /* <DEDUP_REMOVED lines=10> */
.L_x_273:
[----:B------:R-:W-:Y:S05]  /*a750*/  BSYNC B1 ;  /* 0x0000000000017941 */ /* 0x000fea0003800000 */
.L_x_272:
        /* <DEDUP_REMOVED lines=10> */
.L_x_275:
[----:B------:R-:W-:Y:S05]  /*a800*/  BSYNC B1 ;  /* 0x0000000000017941 */ /* 0x000fea0003800000 */
.L_x_274:
        /* <DEDUP_REMOVED lines=10> */
.L_x_277:
[----:B------:R-:W-:Y:S05]  /*a8b0*/  BSYNC B1 ;  /* 0x0000000000017941 */ /* 0x000fea0003800000 */
.L_x_276:
[----:B0-234-:R-:W2:Y:S01]  /*a8c0*/  LDL.LU R10, [R1+0x1f4] ;  /* 0x0001f400010a7983 */ /* 0x01dea20000300800 */
[----:B-----5:R-:W-:Y:S01]  /*a8d0*/  HADD2.F32 R11, -RZ, R23.H0_H0 ;  /* 0x20000017ff0b7230 */ /* 0x020fe20000004100 */
        /* <DEDUP_REMOVED lines=8> */
.L_x_279:
[----:B------:R-:W-:Y:S05]  /*a960*/  BSYNC B1 ;  /* 0x0000000000017941 */ /* 0x000fea0003800000 */
.L_x_278:
[----:B------:R-:W3:Y:S01]  /*a970*/  LDL.LU R10, [R1+0x1f8] ;  /* 0x0001f800010a7983 */ /* 0x000ee20000300800 */
[----:B0----5:R-:W-:Y:S01]  /*a980*/  HADD2.F32 R11, -RZ, R23.H0_H0 ;  /* 0x20000017ff0b7230 */ /* 0x021fe20000004100 */
[----:B------:R-:W-:Y:S01]  /*a990*/  ISETP.GT.AND P1, PT, R0, 0xf9, P0 ;  /* 0x000000f90000780c */ /* 0x000fe20000724270 */
[----:B------:R-:W-:Y:S01]  /*a9a0*/  BSSY B1, `(.L_x_280) ;  /* 0x000000a000017945 */ /* 0x000fe20003800000 */
[----:B------:R-:W-:Y:S02]  /*a9b0*/  IADD3 R167, P0, R3, 0x80, RZ ;  /* 0x0000008003a77810 */ /* 0x000fe40007f1e0ff */
[----:B------:R-:W-:-:S04]  /*a9c0*/  FMUL R11, R11, R16 ;  /* 0x000000100b0b7220 */ /* 0x000fc80000400000 */
[----:B---3--:R-:W-:-:S05]  /*a9d0*/  FFMA R11, R10, R2, R11 ;  /* 0x000000020a0b7223 */ /* 0x008fca000000000b */
[----:B------:R-:W-:-:S04]  /*a9e0*/  F2FP.F16.F32.PACK_AB R11, RZ, R11 ;  /* 0x0000000bff0b723e */ /* 0x000fc800000000ff */
[----:B------:R-:W-:Y:S01]  /*a9f0*/  PRMT R3, R11, 0x7610, R3 ;  /* 0x000076100b037816 */ /* 0x000fe20000000003 */
[----:B------:R-:W-:-:S04]  /*aa00*/  IMAD.X R11, RZ, RZ, UR7, P0 ;  /* 0x00000007ff0b7e24 */ /* 0x000fc800080e06ff */
[----:B------:R0:W-:Y:S01]  /*aa10*/  @P2 STG.E.U16 desc[UR36][R6.64+0x1f0], R3 ;  /* 0x0001f00306002986 */ /* 0x0001e2000c101524 */
[----:B------:R-:W-:Y:S05]  /*aa20*/  @!P1 BRA `(.L_x_281) ;  /* 0x0000000000049947 */ /* 0x000fea0003800000 */
[----:B------:R3:W5:Y:S02]  /*aa30*/  LDG.E.LTC128B.U16 R23, desc[UR36][R8.64+0x1f2] ;  /* 0x0001f22408177981 */ /* 0x000764000c1e1520 */
.L_x_281:
[----:B------:R-:W-:Y:S05]  /*aa40*/  BSYNC B1 ;  /* 0x0000000000017941 */ /* 0x000fea0003800000 */
.L_x_280:
[----:B------:R-:W4:Y:S01]  /*aa50*/  LDL.LU R10, [R1+0x1fc] ;  /* 0x0001fc00010a7983 */ /* 0x000f220000300800 */
[----:B0----5:R-:W-:Y:S01]  /*aa60*/  HADD2.F32 R3, -RZ, R23.H0_H0 ;  /* 0x20000017ff037230 */ /* 0x021fe20000004100 */
[----:B------:R-:W-:Y:S01]  /*aa70*/  ISETP.GT.AND P0, PT, R17, 0x80, PT ;  /* 0x000000801100780c */ /* 0x000fe20003f04270 */
[----:B--23--:R-:W-:-:S03]  /*aa80*/  IMAD R8, R11, R14, RZ ;  /* 0x0000000e0b087224 */ /* 0x00cfc600078e02ff */
[----:B------:R-:W-:Y:S01]  /*aa90*/  FMUL R3, R3, R16 ;  /* 0x0000001003037220 */ /* 0x000fe20000400000 */
[C---:B------:R-:W-:Y:S01]  /*aaa0*/  IMAD R165, R167.reuse, R15, R8 ;  /* 0x0000000fa7a57224 */ /* 0x040fe200078e0208 */
[----:B------:R-:W-:Y:S01]  /*aab0*/  ISETP.GT.AND P4, PT, R0, RZ, P0 ;  /* 0x000000ff0000720c */ /* 0x000fe20000784270 */
[----:B------:R-:W-:-:S04]  /*aac0*/  IMAD.WIDE.U32 R8, R167, R14, R20 ;  /* 0x0000000ea7087225 */ /* 0x000fc800078e0014 */
[----:B------:R-:W-:Y:S02]  /*aad0*/  IMAD.IADD R9, R9, 0x1, R165 ;  /* 0x0000000109097824 */ /* 0x000fe400078e02a5 */
[----:B----4-:R-:W-:Y:S01]  /*aae0*/  FFMA R3, R10, R2, R3 ;  /* 0x000000020a037223 */ /* 0x010fe20000000003 */
[----:B------:R-:W-:-:S04]  /*aaf0*/  LEA R10, P2, R8, R12, 0x1 ;  /* 0x0000000c080a7211 */ /* 0x000fc800078408ff */
[----:B------:R-:W-:Y:S02]  /*ab00*/  F2FP.F16.F32.PACK_AB R3, RZ, R3 ;  /* 0x00000003ff03723e */ /* 0x000fe400000000ff */
[--C-:B------:R-:W-:Y:S02]  /*ab10*/  LEA.HI.X R11, R8, R13, R9.reuse, 0x1, P2 ;  /* 0x0000000d080b7211 */ /* 0x100fe400010f0c09 */
[----:B------:R-:W-:-:S05]  /*ab20*/  PRMT R9, R3, 0x7610, R9 ;  /* 0x0000761003097816 */ /* 0x000fca0000000009 */
[----:B------:R0:W-:Y:S04]  /*ab30*/  @P1 STG.E.U16 desc[UR36][R6.64+0x1f2], R9 ;  /* 0x0001f20906001986 */ /* 0x0001e8000c101524 */
[----:B------:R-:W2:Y:S01]  /*ab40*/  @P4 LDG.E.LTC128B.U16 R23, desc[UR36][R10.64] ;  /* 0x000000240a174981 */ /* 0x000ea2000c1e1520 */
[----:B-1----:R-:W-:Y:S01]  /*ab50*/  IMAD.U32 R159, RZ, RZ, UR8 ;  /* 0x00000008ff9f7e24 */ /* 0x002fe2000f8e00ff */
[----:B------:R-:W-:Y:S01]  /*ab60*/  ISETP.GT.AND P2, PT, R0, 0x1, P0 ;  /* 0x000000010000780c */ /* 0x000fe20000744270 */
[----:B------:R-:W-:Y:S01]  /*ab70*/  IMAD.U32 R161, RZ, RZ, UR8 ;  /* 0x00000008ffa17e24 */ /* 0x000fe2000f8e00ff */
[----:B------:R-:W-:Y:S01]  /*ab80*/  BSSY B1, `(.L_x_282) ;  /* 0x0000013000017945 */ /* 0x000fe20003800000 */
[----:B------:R-:W-:Y:S02]  /*ab90*/  IMAD.U32 R164, RZ, RZ, UR9 ;  /* 0x00000009ffa47e24 */ /* 0x000fe4000f8e00ff */
[----:B------:R-:W-:-:S02]  /*aba0*/  IMAD.SHL.U32 R159, R159, 0x100, RZ ;  /* 0x000001009f9f7824 */ /* 0x000fc400078e00ff */
[----:B0-----:R-:W-:Y:S01]  /*abb0*/  IMAD.WIDE.U32 R8, R167, R14, R18 ;  /* 0x0000000ea7087225 */ /* 0x001fe200078e0012 */
[----:B------:R-:W-:-:S04]  /*abc0*/  SHF.L.U64.HI R161, R161, 0x8, R164 ;  /* 0x00000008a1a17819 */ /* 0x000fc800000102a4 */
[----:B------:R-:W-:-:S03]  /*abd0*/  IADD3 R9, R165, R9, RZ ;  /* 0x00000009a5097210 */ /* 0x000fc60007ffe0ff */
[----:B------:R-:W-:Y:S01]  /*abe0*/  IMAD.WIDE.U32 R162, R22, UR43, R8 ;  /* 0x0000002b16a27c25 */ /* 0x000fe2000f8e0008 */
[----:B------:R-:W-:-:S04]  /*abf0*/  IADD3 R8, P1, R159, R4, RZ ;  /* 0x000000049f087210 */ /* 0x000fc80007f3e0ff */
[----:B------:R-:W-:Y:S01]  /*ac00*/  IADD3 R7, R157, R163, RZ ;  /* 0x000000a39d077210 */ /* 0x000fe20007ffe0ff */
[----:B------:R-:W-:Y:S01]  /*ac10*/  IMAD.X R9, R161, 0x1, R5, P1 ;  /* 0x00000001a1097824 */ /* 0x000fe200008e0605 */
[----:B------:R-:W-:-:S04]  /*ac20*/  LEA R6, P3, R162, R12, 0x1 ;  /* 0x0000000ca2067211 */ /* 0x000fc800078608ff */
[----:B------:R-:W-:Y:S01]  /*ac30*/  LEA.HI.X R7, R162, R13, R7, 0x1, P3 ;  /* 0x0000000da2077211 */ /* 0x000fe200018f0c07 */
[----:B--2---:R-:W-:-:S05]  /*ac40*/  HADD2.F32 R3, -RZ, R23.H0_H0 ;  /* 0x20000017ff037230 */ /* 0x004fca0000004100 */
[----:B------:R-:W-:-:S04]  /*ac50*/  FMUL R3, R3, R16 ;  /* 0x0000001003037220 */ /* 0x000fc80000400000 */
[----:B------:R-:W-:-:S05]  /*ac60*/  FFMA R3, R24, R2, R3 ;  /* 0x0000000218037223 */ /* 0x000fca0000000003 */
[----:B------:R-:W-:-:S05]  /*ac70*/  F2FP.F16.F32.PACK_AB R3, RZ, R3 ;  /* 0x00000003ff03723e */ /* 0x000fca00000000ff */
[----:B------:R0:W-:Y:S01]  /*ac80*/  @P4 STG.E.U16 desc[UR36][R8.64], R3 ;  /* 0x0000000308004986 */ /* 0x0001e2000c101524 */
[----:B------:R-:W-:Y:S05]  /*ac90*/  @!P2 BRA `(.L_x_283) ;  /* 0x000000000004a947 */ /* 0x000fea0003800000 */
[----:B------:R1:W5:Y:S02]  /*aca0*/  LDG.E.LTC128B.U16 R23, desc[UR36][R6.64+0x2] ;  /* 0x0000022406177981 */ /* 0x000364000c1e1520 */
.L_x_283:
[----:B------:R-:W-:Y:S05]  /*acb0*/  BSYNC B1 ;  /* 0x0000000000017941 */ /* 0x000fea0003800000 */
.L_x_282:
[----:B0----5:R-:W-:Y:S01]  /*acc0*/  HADD2.F32 R3, -RZ, R23.H0_H0 ;  /* 0x20000017ff037230 */ /* 0x021fe20000004100 */
[----:B------:R-:W-:Y:S01]  /*acd0*/  ISETP.GT.AND P1, PT, R17, 0x88, PT ;  /* 0x000000881100780c */ /* 0x000fe20003f24270 */
[----:B------:R-:W-:Y:S01]  /*ace0*/  IMAD.WIDE.U32 R14, R167, R14, R154 ;  /* 0x0000000ea70e7225 */ /* 0x000fe200078e009a */
[----:B------:R-:W-:Y:S03]  /*acf0*/  BSSY B1, `(.L_x_284) ;  /* 0x0000010000017945 */ /* 0x000fe60003800000 */
[----:B------:R-:W-:Y:S01]  /*ad00*/  FMUL R10, R3, R16 ;  /* 0x00000010030a7220 */ /* 0x000fe20000400000 */
[----:B------:R-:W-:Y:S01]  /*ad10*/  ISETP.GT.AND P3, PT, R0, RZ, P1 ;  /* 0x000000ff0000720c */ /* 0x000fe20000f64270 */
[----:B------:R-:W-:Y:S01]  /*ad20*/  IMAD.IADD R165, R165, 0x1, R15 ;  /* 0x00000001a5a57824 */ /* 0x000fe200078e020f */
[----:B------:R-:W-:Y:S01]  /*ad30*/  IADD3 R152, P4, R152, R14, RZ ;  /* 0x0000000e98987210 */ /* 0x000fe20007f9e0ff */
[----:B------:R-:W-:Y:S01]  /*ad40*/  FFMA R10, R25, R2, R10 ;  /* 0x00000002190a7223 */ /* 0x000fe2000000000a */
[----:B------:R-:W-:-:S03]  /*ad50*/  IADD3 R14, P5, R18, R14, RZ ;  /* 0x0000000e120e7210 */ /* 0x000fc60007fbe0ff */
[----:B------:R-:W-:Y:S01]  /*ad60*/  IMAD.X R20, R165, 0x1, R21, P4 ;  /* 0x00000001a5147824 */ /* 0x000fe200020e0615 */
[----:B------:R-:W-:Y:S02]  /*ad70*/  F2FP.F16.F32.PACK_AB R3, RZ, R10 ;  /* 0x0000000aff03723e */ /* 0x000fe400000000ff */
[C---:B------:R-:W-:Y:S02]  /*ad80*/  LEA R10, P4, R152.reuse, R12, 0x1 ;  /* 0x0000000c980a7211 */ /* 0x040fe400078808ff */
[----:B------:R-:W-:Y:S02]  /*ad90*/  PRMT R17, R3, 0x7610, R17 ;  /* 0x0000761003117816 */ /* 0x000fe40000000011 */
[----:B------:R-:W-:Y:S02]  /*ada0*/  LEA.HI.X R11, R152, R13, R20, 0x1, P4 ;  /* 0x0000000d980b7211 */ /* 0x000fe400020f0c14 */
[----:B------:R-:W-:Y:S01]  /*adb0*/  PRMT R3, R23, 0x7610, R3 ;  /* 0x0000761017037816 */ /* 0x000fe20000000003 */
[----:B------:R0:W-:Y:S01]  /*adc0*/  @P2 STG.E.U16 desc[UR36][R8.64+0x2], R17 ;  /* 0x0000021108002986 */ /* 0x0001e2000c101524 */
[----:B------:R-:W-:Y:S05]  /*add0*/  @!P3 BRA `(.L_x_285) ;  /* 0x000000000004b947 */ /* 0x000fea0003800000 */
[----:B------:R2:W5:Y:S02]  /*ade0*/  LDG.E.LTC128B.U16 R3, desc[UR36][R10.64] ;  /* 0x000000240a037981 */ /* 0x000564000c1e1520 */
.L_x_285:
[----:B------:R-:W-:Y:S05]  /*adf0*/  BSYNC B1 ;  /* 0x0000000000017941 */ /* 0x000fea0003800000 */
.L_x_284:
[----:B--2--5:R-:W-:Y:S01]  /*ae00*/  HADD2.F32 R11, -RZ, R3.H0_H0 ;  /* 0x20000003ff0b7230 */ /* 0x024fe20000004100 */
[----:B------:R-:W-:Y:S01]  /*ae10*/  IADD3 R10, P2, R8, R158, RZ ;  /* 0x0000009e080a7210 */ /* 0x000fe20007f5e0ff */
[----:B------:R-:W-:Y:S01]  /*ae20*/  IMAD.X R15, R19, 0x1, R165, P5 ;  /* 0x00000001130f7824 */ /* 0x000fe200028e06a5 */
[----:B------:R-:W-:Y:S01]  /*ae30*/  ISETP.GT.AND P5, PT, R0, 0x1, P1 ;  /* 0x000000010000780c */ /* 0x000fe20000fa4270 */
[----:B------:R-:W-:Y:S01]  /*ae40*/  BSSY B1, `(.L_x_286) ;  /* 0x000000c000017945 */ /* 0x000fe20003800000 */
[----:B------:R-:W-:Y:S01]  /*ae50*/  FMUL R11, R11, R16 ;  /* 0x000000100b0b7220 */ /* 0x000fe20000400000 */
[----:B------:R-:W-:-:S04]  /*ae60*/  IMAD.WIDE.U32 R22, R22, UR43, R14 ;  /* 0x0000002b16167c25 */ /* 0x000fc8000f8e000e */
[----:B------:R-:W-:Y:S01]  /*ae70*/  FFMA R11, R26, R2, R11 ;  /* 0x000000021a0b7223 */ /* 0x000fe2000000000b */
[----:B------:R-:W-:Y:S02]  /*ae80*/  IADD3 R157, R157, R23, RZ ;  /* 0x000000179d9d7210 */ /* 0x000fe40007ffe0ff */
[C---:B------:R-:W-:Y:S02]  /*ae90*/  LEA R12, P4, R22.reuse, R12, 0x1 ;  /* 0x0000000c160c7211 */ /* 0x040fe400078808ff */
[----:B------:R-:W-:Y:S01]  /*aea0*/  F2FP.F16.F32.PACK_AB R14, RZ, R11 ;  /* 0x0000000bff0e723e */ /* 0x000fe200000000ff */
[----:B------:R-:W-:Y:S01]  /*aeb0*/  IMAD.X R11, R9, 0x1, R156, P2 ;  /* 0x00000001090b7824 */ /* 0x000fe200010e069c */
[----:B------:R-:W-:-:S04]  /*aec0*/  LEA.HI.X R13, R22, R13, R157, 0x1, P4 ;  /* 0x0000000d160d7211 */ /* 0x000fc800020f0c9d */
[----:B------:R2:W-:Y:S01]  /*aed0*/  @P3 STG.E.U16 desc[UR36][R10.64], R14 ;  /* 0x0000000e0a003986 */ /* 0x0005e2000c101524 */
[----:B------:R-:W-:Y:S05]  /*aee0*/  @!P5 BRA `(.L_x_287) ;  /* 0x000000000004d947 */ /* 0x000fea0003800000 */
[----:B------:R3:W5:Y:S02]  /*aef0*/  LDG.E.LTC128B.U16 R3, desc[UR36][R12.64+0x2] ;  /* 0x000002240c037981 */ /* 0x000764000c1e1520 */
.L_x_287:
[----:B------:R-:W-:Y:S05]  /*af00*/  BSYNC B1 ;  /* 0x0000000000017941 */ /* 0x000fea0003800000 */
.L_x_286:
[----:B-----5:R-:W-:Y:S01]  /*af10*/  HADD2.F32 R15, -RZ, R3.H0_H0 ;  /* 0x20000003ff0f7230 */ /* 0x020fe20000004100 */
[----:B------:R-:W-:Y:S01]  /*af20*/  ISETP.GT.AND P2, PT, R0, 0x8, P0 ;  /* 0x000000080000780c */ /* 0x000fe20000744270 */
[----:B------:R-:W-:Y:S03]  /*af30*/  BSSY B1, `(.L_x_288) ;  /* 0x0000007000017945 */ /* 0x000fe60003800000 */
[----:B--2---:R-:W-:-:S04]  /*af40*/  FMUL R14, R15, R16 ;  /* 0x000000100f0e7220 */ /* 0x004fc80000400000 */
[----:B------:R-:W-:-:S05]  /*af50*/  FFMA R14, R27, R2, R14 ;  /* 0x000000021b0e7223 */ /* 0x000fca000000000e */
[----:B------:R-:W-:-:S05]  /*af60*/  F2FP.F16.F32.PACK_AB R14, RZ, R14 ;  /* 0x0000000eff0e723e */ /* 0x000fca00000000ff */
[----:B------:R2:W-:Y:S01]  /*af70*/  @P5 STG.E.U16 desc[UR36][R10.64+0x2], R14 ;  /* 0x0000020e0a005986 */ /* 0x0005e2000c101524 */
[----:B------:R-:W-:Y:S05]  /*af80*/  @!P2 BRA `(.L_x_289) ;  /* 0x000000000004a947 */ /* 0x000fea0003800000 */
[----:B------:R4:W5:Y:S02]  /*af90*/  LDG.E.LTC128B.U16 R3, desc[UR36][R6.64+0x10] ;  /* 0x0000102406037981 */ /* 0x000964000c1e1520 */
.L_x_289:
[----:B------:R-:W-:Y:S05]  /*afa0*/  BSYNC B1 ;  /* 0x0000000000017941 */ /* 0x000fea0003800000 */
.L_x_288:
[----:B--2--5:R-:W-:Y:S01]  /*afb0*/  HADD2.F32 R11, -RZ, R3.H0_H0 ;  /* 0x20000003ff0b7230 */ /* 0x024fe20000004100 */
[----:B------:R-:W-:Y:S01]  /*afc0*/  ISETP.GT.AND P3, PT, R0, 0x9, P0 ;  /* 0x000000090000780c */ /* 0x000fe20000764270 */
[----:B------:R-:W-:Y:S03]  /*afd0*/  BSSY B1, `(.L_x_290) ;  /* 0x0000007000017945 */ /* 0x000fe60003800000 */
[----:B------:R-:W-:-:S04]  /*afe0*/  FMUL R11, R11, R16 ;  /* 0x000000100b0b7220 */ /* 0x000fc80000400000 */
[----:B------:R-:W-:-:S05]  /*aff0*/  FFMA R11, R28, R2, R11 ;  /* 0x000000021c0b7223 */ /* 0x000fca000000000b */
[----:B------:R-:W-:-:S05]  /*b000*/  F2FP.F16.F32.PACK_AB R11, RZ, R11 ;  /* 0x0000000bff0b723e */ /* 0x000fca00000000ff */
[----:B------:R2:W-:Y:S01]  /*b010*/  @P2 STG.E.U16 desc[UR36][R8.64+0x10], R11 ;  /* 0x0000100b08002986 */ /* 0x0005e2000c101524 */
[----:B------:R-:W-:Y:S05]  /*b020*/  @!P3 BRA `(.L_x_291) ;  /* 0x000000000004b947 */ /* 0x000fea0003800000 */
[----:B------:R0:W5:Y:S02]  /*b030*/  LDG.E.LTC128B.U16 R3, desc[UR36][R6.64+0x12] ;  /* 0x0000122406037981 */ /* 0x000164000c1e1520 */
.L_x_291:
[----:B------:R-:W-:Y:S05]  /*b040*/  BSYNC B1 ;  /* 0x0000000000017941 */ /* 0x000fea0003800000 */
.L_x_290:
        /* <DEDUP_REMOVED lines=9> */
.L_x_293:
[----:B------:R-:W-:Y:S05]  /*b0e0*/  BSYNC B1 ;  /* 0x0000000000017941 */ /* 0x000fea0003800000 */
.L_x_292:
[----:B-----5:R-:W-:Y:S01]  /*b0f0*/  HADD2.F32 R11, -RZ, R3.H0_H0 ;  /* 0x20000003ff0b7230 */ /* 0x020fe20000004100 */
[----:B--2---:R-:W-:Y:S01]  /*b100*/  IADD3 R10, P3, R158, R8, RZ ;  /* 0x000000089e0a7210 */ /* 0x004fe20007f7e0ff */
[----:B------:R-:W-:Y:S01]  /*b110*/  BSSY B1, `(.L_x_294) ;  /* 0x0000009000017945 */ /* 0x000fe20003800000 */
[----:B------:R-:W-:Y:S02]  /*b120*/  ISETP.GT.AND P2, PT, R0, 0x9, P1 ;  /* 0x000000090000780c */ /* 0x000fe40000f44270 */
[----:B------:R-:W-:-:S04]  /*b130*/  FMUL R11, R11, R16 ;  /* 0x000000100b0b7220 */ /* 0x000fc80000400000 */
[----:B------:R-:W-:-:S05]  /*b140*/  FFMA R11, R30, R2, R11 ;  /* 0x000000021e0b7223 */ /* 0x000fca000000000b */
[----:B------:R-:W-:Y:S01]  /*b150*/  F2FP.F16.F32.PACK_AB R14, RZ, R11 ;  /* 0x0000000bff0e723e */ /* 0x000fe200000000ff */
[----:B------:R-:W-:-:S05]  /*b160*/  IMAD.X R11, R156, 0x1, R9, P3 ;  /* 0x000000019c0b7824 */ /* 0x000fca00018e0609 */
[----:B------:R2:W-:Y:S01]  /*b170*/  @P4 STG.E.U16 desc[UR36][R10.64+0x10], R14 ;  /* 0x0000100e0a004986 */ /* 0x0005e2000c101524 */
[----:B------:R-:W-:Y:S05]  /*b180*/  @!P2 BRA `(.L_x_295) ;  /* 0x000000000004a947 */ /* 0x000fea0003800000 */
[----:B------:R0:W5:Y:S02]  /*b190*/  LDG.E.LTC128B.U16 R3, desc[UR36][R12.64+0x12] ;  /* 0x000012240c037981 */ /* 0x000164000c1e1520 */
.L_x_295:
[----:B------:R-:W-:Y:S05]  /*b1a0*/  BSYNC B1 ;  /* 0x0000000000017941 */ /* 0x000fea0003800000 */
.L_x_294:
[----:B--2--5:R-:W-:Y:S01]  /*b1b0*/  HADD2.F32 R11, -RZ, R3.H0_H0 ;  /* 0x20000003ff0b7230 */ /* 0x024fe20000004100 */
[----:B------:R-:W-:Y:S01]  /*b1c0*/  IADD3 R158, P3, P4, R158, R4, R159 ;  /* 0x000000049e9e7210 */ /* 0x000fe20007c7e09f */
[----:B------:R-:W-:Y:S01]  /*b1d0*/  BSSY B1, `(.L_x_296) ;  /* 0x0000009000017945 */ /* 0x000fe20003800000 */
[----:B------:R-:W-:Y:S02]  /*b1e0*/  ISETP.GT.AND P5, PT, R0, 0x10, P0 ;  /* 0x000000100000780c */ /* 0x000fe400007a4270 */
[----:B------:R-:W-:Y:S01]  /*b1f0*/  FMUL R10, R11, R16 ;  /* 0x000000100b0a7220 */ /* 0x000fe20000400000 */
[----:B------:R-:W-:-:S03]  /*b200*/  IADD3.X R159, R156, R5, R161, P3, P4 ;  /* 0x000000059c9f7210 */ /* 0x000fc60001fe84a1 */
[----:B------:R-:W-:-:S05]  /*b210*/  FFMA R10, R31, R2, R10 ;  /* 0x000000021f0a7223 */ /* 0x000fca000000000a */
[----:B------:R-:W-:-:S05]  /*b220*/  F2FP.F16.F32.PACK_AB R10, RZ, R10 ;  /* 0x0000000aff0a723e */ /* 0x000fca00000000ff */
[----:B------:R2:W-:Y:S01]  /*b230*/  @P2 STG.E.U16 desc[UR36][R158.64+0x12], R10 ;  /* 0x0000120a9e002986 */ /* 0x0005e2000c101524 */
[----:B------:R-:W-:Y:S05]  /*b240*/  @!P5 BRA `(.L_x_297) ;  /* 0x000000000004d947 */ /* 0x000fea0003800000 */
[----:B------:R0:W5:Y:S02]  /*b250*/  LDG.E.LTC128B.U16 R3, desc[UR36][R6.64+0x20] ;  /* 0x0000202406037981 */ /* 0x000164000c1e1520 */
.L_x_297:
[----:B------:R-:W-:Y:S05]  /*b260*/  BSYNC B1 ;  /* 0x0000000000017941 */ /* 0x000fea0003800000 */
.L_x_296:
[----:B-----5:R-:W-:Y:S01]  /*b270*/  HADD2.F32 R5, -RZ, R3.H0_H0 ;  /* 0x20000003ff057230 */ /* 0x020fe20000004100 */
        /* <DEDUP_REMOVED lines=8> */
.L_x_299:
[----:B------:R-:W-:Y:S05]  /*b300*/  BSYNC B1 ;  /* 0x0000000000017941 */ /* 0x000fea0003800000 */
.L_x_298:
[----:B0----5:R-:W-:Y:S01]  /*b310*/  HADD2.F32 R5, -RZ, R3.H0_H0 ;  /* 0x20000003ff057230 */ /* 0x021fe20000004100 */
        /* <DEDUP_REMOVED lines=8> */
.L_x_301:
[----:B------:R-:W-:Y:S05]  /*b3a0*/  BSYNC B1 ;  /* 0x0000000000017941 */ /* 0x000fea0003800000 */
.L_x_300:
[----:B-----5:R-:W-:Y:S01]  /*b3b0*/  HADD2.F32 R5, -RZ, R3.H0_H0 ;  /* 0x20000003ff057230 */ /* 0x020fe20000004100 */
[----:B------:R-:W-:Y:S01]  /*b3c0*/  ISETP.GT.AND P2, PT, R0, 0x11, P1 ;  /* 0x000000110000780c */ /* 0x000fe20000f44270 */
[----:B0-----:R-:W-:Y:S01]  /*b3d0*/  @P3 IMAD.MOV.U32 R4, RZ, RZ, R158 ;  /* 0x000000ffff043224 */ /* 0x001fe200078e009e */
[----:B------:R-:W-:Y:S02]  /*b3e0*/  BSSY B1, `(.L_x_302) ;  /* 0x0000009000017945 */ /* 0x000fe40003800000 */
[----:B------:R-:W-:-:S04]  /*b3f0*/  FMUL R5, R5, R16 ;  /* 0x0000001005057220 */ /* 0x000fc80000400000 */
[----:B------:R-:W-:-:S05]  /*b400*/  FFMA R5, R34, R2, R5 ;  /* 0x0000000222057223 */ /* 0x000fca0000000005 */
[----:B------:R-:W-:-:S04]  /*b410*/  F2FP.F16.F32.PACK_AB R5, RZ, R5 ;  /* 0x00000005ff05723e */ /* 0x000fc800000000ff */
[----:B--2---:R-:W-:Y:S01]  /*b420*/  PRMT R10, R5, 0x7610, R10 ;  /* 0x00007610050a7816 */ /* 0x004fe2000000000a */
[----:B------:R-:W-:-:S05]  /*b430*/  @P3 IMAD.MOV.U32 R5, RZ, RZ, R159 ;  /* 0x000000ffff053224 */ /* 0x000fca00078e009f */
[----:B------:R0:W-:Y:S01]  /*b440*/  @P3 STG.E.U16 desc[UR36][R4.64+0x20], R10 ;  /* 0x0000200a04003986 */ /* 0x0001e2000c101524 */
[----:B------:R-:W-:Y:S05]  /*b450*/  @!P2 BRA `(.L_x_303) ;  /* 0x000000000004a947 */ /* 0x000fea0003800000 */
[----:B------:R2:W5:Y:S02]  /*b460*/  LDG.E.LTC128B.U16 R3, desc[UR36][R12.64+0x22] ;  /* 0x000022240c037981 */ /* 0x000564000c1e1520 */
.L_x_303:
[----:B------:R-:W-:Y:S05]  /*b470*/  BSYNC B1 ;  /* 0x0000000000017941 */ /* 0x000fea0003800000 */
.L_x_302:
[----:B0----5:R-:W-:Y:S01]  /*b480*/  HADD2.F32 R5, -RZ, R3.H0_H0 ;  /* 0x20000003ff057230 */ /* 0x021fe20000004100 */
[----:B------:R-:W-:Y:S01]  /*b490*/  ISETP.GT.AND P3, PT, R0, 0x18, P0 ;  /* 0x000000180000780c */ /* 0x000fe20000764270 */
[----:B------:R-:W-:Y:S03]  /*b4a0*/  BSSY B1, `(.L_x_304) ;  /* 0x000000a000017945 */ /* 0x000fe60003800000 */
[----:B------:R-:W-:Y:S01]  /*b4b0*/  FMUL R4, R5, R16 ;  /* 0x0000001005047220 */ /* 0x000fe20000400000 */
[----:B------:R-:W-:-:S03]  /*b4c0*/  @P2 IMAD.MOV.U32 R5, RZ, RZ, R159 ;  /* 0x000000ffff052224 */ /* 0x000fc600078e009f */
[----:B------:R-:W-:-:S05]  /*b4d0*/  FFMA R4, R35, R2, R4 ;  /* 0x0000000223047223 */ /* 0x000fca0000000004 */
[----:B------:R-:W-:-:S04]  /*b4e0*/  F2FP.F16.F32.PACK_AB R4, RZ, R4 ;  /* 0x00000004ff04723e */ /* 0x000fc800000000ff */
[----:B------:R-:W-:Y:S02]  /*b4f0*/  PRMT R10, R4, 0x7610, R10 ;  /* 0x00007610040a7816 */ /* 0x000fe4000000000a */
[----:B------:R-:W-:-:S05]  /*b500*/  @P2 MOV R4, R158 ;  /* 0x0000009e00042202 */ /* 0x000fca0000000f00 */
[----:B------:R0:W-:Y:S01]  /*b510*/  @P2 STG.E.U16 desc[UR36][R4.64+0x22], R10 ;  /* 0x0000220a04002986 */ /* 0x0001e2000c101524 */
[----:B------:R-:W-:Y:S05]  /*b520*/  @!P3 BRA `(.L_x_305) ;  /* 0x000000000004b947 */ /* 0x000fea0003800000 */
[----:B------:R0:W5:Y:S02]  /*b530*/  LDG.E.LTC128B.U16 R3, desc[UR36][R6.64+0x30] ;  /* 0x0000302406037981 */ /* 0x000164000c1e1520 */
.L_x_305:
[----:B------:R-:W-:Y:S05]  /*b540*/  BSYNC B1 ;  /* 0x0000000000017941 */ /* 0x000fea0003800000 */
.L_x_304:
        /* <DEDUP_REMOVED lines=9> */
.L_x_307:
[----:B------:R-:W-:Y:S05]  /*b5e0*/  BSYNC B1 ;  /* 0x0000000000017941 */ /* 0x000fea0003800000 */
.L_x_306:
        /* <DEDUP_REMOVED lines=9> */
.L_x_309:
[----:B------:R-:W-:Y:S05]  /*b680*/  BSYNC B1 ;  /* 0x0000000000017941 */ /* 0x000fea0003800000 */
.L_x_308:
[----:B-----5:R-:W-:Y:S01]  /*b690*/  HADD2.F32 R5, -RZ, R3.H0_H0 ;  /* 0x20000003ff057230 */ /* 0x020fe20000004100 */
[----:B------:R-:W-:Y:S01]  /*b6a0*/  ISETP.GT.AND P2, PT, R0, 0x19, P1 ;  /* 0x000000190000780c */ /* 0x000fe20000f44270 */
[----:B0-----:R-:W-:Y:S01]  /*b6b0*/  @P3 IMAD.MOV.U32 R4, RZ, RZ, R158 ;  /* 0x000000ffff043224 */ /* 0x001fe200078e009e */
[----:B------:R-:W-:Y:S02]  /*b6c0*/  BSSY B1, `(.L_x_310) ;  /* 0x0000009000017945 */ /* 0x000fe40003800000 */
[----:B------:R-:W-:-:S04]  /*b6d0*/  FMUL R5, R5, R16 ;  /* 0x0000001005057220 */ /* 0x000fc80000400000 */
[----:B------:R-:W-:-:S05]  /*b6e0*/  FFMA R5, R38, R2, R5 ;  /* 0x0000000226057223 */ /* 0x000fca0000000005 */
[----:B------:R-:W-:-:S04]  /*b6f0*/  F2FP.F16.F32.PACK_AB R5, RZ, R5 ;  /* 0x00000005ff05723e */ /* 0x000fc800000000ff */
[----:B------:R-:W-:Y:S01]  /*b700*/  PRMT R10, R5, 0x7610, R10 ;  /* 0x00007610050a7816 */ /* 0x000fe2000000000a */
[----:B------:R-:W-:-:S05]  /*b710*/  @P3 IMAD.MOV.U32 R5, RZ, RZ, R159 ;  /* 0x000000ffff053224 */ /* 0x000fca00078e009f */
[----:B------:R0:W-:Y:S01]  /*b720*/  @P3 STG.E.U16 desc[UR36][R4.64+0x30], R10 ;  /* 0x0000300a04003986 */ /* 0x0001e2000c101524 */
[----:B------:R-:W-:Y:S05]  /*b730*/  @!P2 BRA `(.L_x_311) ;  /* 0x000000000004a947 */ /* 0x000fea0003800000 */
[----:B------:R0:W5:Y:S02]  /*b740*/  LDG.E.LTC128B.U16 R3, desc[UR36][R12.64+0x32] ;  /* 0x000032240c037981 */ /* 0x000164000c1e1520 */
.L_x_311:
[----:B------:R-:W-:Y:S05]  /*b750*/  BSYNC B1 ;  /* 0x0000000000017941 */ /* 0x000fea0003800000 */
.L_x_310:
[----:B0----5:R-:W-:Y:S01]  /*b760*/  HADD2.F32 R5, -RZ, R3.H0_H0 ;  /* 0x20000003ff057230 */ /* 0x021fe20000004100 */
[----:B------:R-:W-:Y:S01]  /*b770*/  ISETP.GT.AND P3, PT, R0, 0x20, P0 ;  /* 0x000000200000780c */ /* 0x000fe20000764270 */
[----:B------:R-:W-:Y:S03]  /*b780*/  BSSY B1, `(.L_x_312) ;  /* 0x000000a000017945 */ /* 0x000fe60003800000 */
[----:B------:R-:W-:Y:S01]  /*b790*/  FMUL R4, R5, R16 ;  /* 0x0000001005047220 */ /* 0x000fe20000400000 */
[----:B------:R-:W-:-:S03]  /*b7a0*/  @P2 MOV R5, R159 ;  /* 0x0000009f00052202 */ /* 0x000fc60000000f00 */
[----:B------:R-:W-:-:S05]  /*b7b0*/  FFMA R4, R39, R2, R4 ;  /* 0x0000000227047223 */ /* 0x000fca0000000004 */
[----:B------:R-:W-:-:S04]  /*b7c0*/  F2FP.F16.F32.PACK_AB R4, RZ, R4 ;  /* 0x00000004ff04723e */ /* 0x000fc800000000ff */
[----:B------:R-:W-:Y:S01]  /*b7d0*/  PRMT R10, R4, 0x7610, R10 ;  /* 0x00007610040a7816 */ /* 0x000fe2000000000a */
[----:B------:R-:W-:-:S05]  /*b7e0*/  @P2 IMAD.MOV.U32 R4, RZ, RZ, R158 ;  /* 0x000000ffff042224 */ /* 0x000fca00078e009e */
[----:B------:R0:W-:Y:S01]  /*b7f0*/  @P2 STG.E.U16 desc[UR36][R4.64+0x32], R10 ;  /* 0x0000320a04002986 */ /* 0x0001e2000c101524 */
[----:B------:R-:W-:Y:S05]  /*b800*/  @!P3 BRA `(.L_x_313) ;  /* 0x000000000004b947 */ /* 0x000fea0003800000 */
[----:B------:R0:W5:Y:S02]  /*b810*/  LDG.E.LTC128B.U16 R3, desc[UR36][R6.64+0x40] ;  /* 0x0000402406037981 */ /* 0x000164000c1e1520 */
.L_x_313:
[----:B------:R-:W-:Y:S05]  /*b820*/  BSYNC B1 ;  /* 0x0000000000017941 */ /* 0x000fea0003800000 */
.L_x_312:
        /* <DEDUP_REMOVED lines=9> */
.L_x_315:
[----:B------:R-:W-:Y:S05]  /*b8c0*/  BSYNC B1 ;  /* 0x0000000000017941 */ /* 0x000fea0003800000 */
.L_x_314:
        /* <DEDUP_REMOVED lines=9> */
.L_x_317:
[----:B------:R-:W-:Y:S05]  /*b960*/  BSYNC B1 ;  /* 0x0000000000017941 */ /* 0x000fea0003800000 */
.L_x_316:
        /* <DEDUP_REMOVED lines=12> */
.L_x_319:
[----:B------:R-:W-:Y:S05]  /*ba30*/  BSYNC B1 ;  /* 0x0000000000017941 */ /* 0x000fea0003800000 */
.L_x_318:
[----:B0----5:R-:W-:Y:S01]  /*ba40*/  HADD2.F32 R5, -RZ, R3.H0_H0 ;  /* 0x20000003ff057230 */ /* 0x021fe20000004100 */
[----:B------:R-:W-:Y:S01]  /*ba50*/  ISETP.GT.AND P3, PT, R0, 0x28, P0 ;  /* 0x000000280000780c */ /* 0x000fe20000764270 */
[----:B------:R-:W-:Y:S03]  /*ba60*/  BSSY B1, `(.L_x_320) ;  /* 0x000000a000017945 */ /* 0x000fe60003800000 */
[----:B------:R-:W-:Y:S01]  /*ba70*/  FMUL R4, R5, R16 ;  /* 0x0000001005047220 */ /* 0x000fe20000400000 */
[----:B------:R-:W-:-:S03]  /*ba80*/  @P2 IMAD.MOV.U32 R5, RZ, RZ, R159 ;  /* 0x000000ffff052224 */ /* 0x000fc600078e009f */
[----:B------:R-:W-:-:S05]  /*ba90*/  FFMA R4, R43, R2, R4 ;  /* 0x000000022b047223 */ /* 0x000fca0000000004 */
[----:B------:R-:W-:-:S04]  /*baa0*/  F2FP.F16.F32.PACK_AB R4, RZ, R4 ;  /* 0x00000004ff04723e */ /* 0x000fc800000000ff */
[----:B------:R-:W-:Y:S01]  /*bab0*/  PRMT R10, R4, 0x7610, R10 ;  /* 0x00007610040a7816 */ /* 0x000fe2000000000a */
[----:B------:R-:W-:-:S05]  /*bac0*/  @P2 IMAD.MOV.U32 R4, RZ, RZ, R158 ;  /* 0x000000ffff042224 */ /* 0x000fca00078e009e */
[----:B------:R0:W-:Y:S01]  /*bad0*/  @P2 STG.E.U16 desc[UR36][R4.64+0x42], R10 ;  /* 0x0000420a04002986 */ /* 0x0001e2000c101524 */
[----:B------:R-:W-:Y:S05]  /*bae0*/  @!P3 BRA `(.L_x_321) ;  /* 0x000000000004b947 */ /* 0x000fea0003800000 */
[----:B------:R0:W5:Y:S02]  /*baf0*/  LDG.E.LTC128B.U16 R3, desc[UR36][R6.64+0x50] ;  /* 0x0000502406037981 */ /* 0x000164000c1e1520 */
.L_x_321:
[----:B------:R-:W-:Y:S05]  /*bb00*/  BSYNC B1 ;  /* 0x0000000000017941 */ /* 0x000fea0003800000 */
.L_x_320:
        /* <DEDUP_REMOVED lines=9> */
.L_x_323:
[----:B------:R-:W-:Y:S05]  /*bba0*/  BSYNC B1 ;  /* 0x0000000000017941 */ /* 0x000fea0003800000 */
.L_x_322:
        /* <DEDUP_REMOVED lines=9> */
.L_x_325:
[----:B------:R-:W-:Y:S05]  /*bc40*/  BSYNC B1 ;  /* 0x0000000000017941 */ /* 0x000fea0003800000 */
.L_x_324:
[----:B-----5:R-:W-:Y:S01]  /*bc50*/  HADD2.F32 R5, -RZ, R3.H0_H0 ;  /* 0x20000003ff057230 */ /* 0x020fe20000004100 */
[----:B0-----:R-:W-:Y:S01]  /*bc60*/  @P3 MOV R4, R158 ;  /* 0x0000009e00043202 */ /* 0x001fe20000000f00 */
[----:B------:R-:W-:Y:S01]  /*bc70*/  BSSY B1, `(.L_x_326) ;  /* 0x000000a000017945 */ /* 0x000fe20003800000 */
[----:B------:R-:W-:Y:S02]  /*bc80*/  ISETP.GT.AND P2, PT, R0, 0x29, P1 ;  /* 0x000000290000780c */ /* 0x000fe40000f44270 */
        /* <DEDUP_REMOVED lines=8> */
.L_x_327:
[----:B------:R-:W-:Y:S05]  /*bd10*/  BSYNC B1 ;  /* 0x0000000000017941 */ /* 0x000fea0003800000 */
.L_x_326:
        /* <DEDUP_REMOVED lines=12> */
.L_x_329:
[----:B------:R-:W-:Y:S05]  /*bde0*/  BSYNC B1 ;  /* 0x0000000000017941 */ /* 0x000fea0003800000 */
.L_x_328:
        /* <DEDUP_REMOVED lines=9> */
.L_x_331:
[----:B------:R-:W-:Y:S05]  /*be80*/  BSYNC B1 ;  /* 0x0000000000017941 */ /* 0x000fea0003800000 */
.L_x_330:
        /* <DEDUP_REMOVED lines=9> */
.L_x_333:
[----:B------:R-:W-:Y:S05]  /*bf20*/  BSYNC B1 ;  /* 0x0000000000017941 */ /* 0x000fea0003800000 */
.L_x_332:
[----:B-----5:R-:W-:Y:S01]  /*bf30*/  HADD2.F32 R5, -RZ, R3.H0_H0 ;  /* 0x20000003ff057230 */ /* 0x020fe20000004100 */
[----:B------:R-:W-:Y:S01]  /*bf40*/  ISETP.GT.AND P2, PT, R0, 0x31, P1 ;  /* 0x000000310000780c */ /* 0x000fe20000f44270 */
[----:B0-----:R-:W-:Y:S01]  /*bf50*/  @P3 IMAD.MOV.U32 R4, RZ, RZ, R158 ;  /* 0x000000ffff043224 */ /* 0x001fe200078e009e */
[----:B------:R-:W-:Y:S02]  /*bf60*/  BSSY B1, `(.L_x_334) ;  /* 0x0000009000017945 */ /* 0x000fe40003800000 */
[----:B------:R-:W-:-:S04]  /*bf70*/  FMUL R5, R5, R16 ;  /* 0x0000001005057220 */ /* 0x000fc80000400000 */
[----:B------:R-:W-:-:S05]  /*bf80*/  FFMA R5, R50, R2, R5 ;  /* 0x0000000232057223 */ /* 0x000fca0000000005 */
[----:B------:R-:W-:-:S04]  /*bf90*/  F2FP.F16.F32.PACK_AB R5, RZ, R5 ;  /* 0x00000005ff05723e */ /* 0x000fc800000000ff */
[----:B------:R-:W-:Y:S02]  /*bfa0*/  PRMT R10, R5, 0x7610, R10 ;  /* 0x00007610050a7816 */ /* 0x000fe4000000000a */
[----:B------:R-:W-:-:S05]  /*bfb0*/  @P3 MOV R5, R159 ;  /* 0x0000009f00053202 */ /* 0x000fca0000000f00 */
[----:B------:R0:W-:Y:S01]  /*bfc0*/  @P3 STG.E.U16 desc[UR36][R4.64+0x60], R10 ;  /* 0x0000600a04003986 */ /* 0x0001e2000c101524 */
[----:B------:R-:W-:Y:S05]  /*bfd0*/  @!P2 BRA `(.L_x_335) ;  /* 0x000000000004a947 */ /* 0x000fea0003800000 */
[----:B------:R0:W5:Y:S02]  /*bfe0*/  LDG.E.LTC128B.U16 R3, desc[UR36][R12.64+0x62] ;  /* 0x000062240c037981 */ /* 0x000164000c1e1520 */
.L_x_335:
[----:B------:R-:W-:Y:S05]  /*bff0*/  BSYNC B1 ;  /* 0x0000000000017941 */ /* 0x000fea0003800000 */
.L_x_334:
        /* <DEDUP_REMOVED lines=12> */
.L_x_337:
[----:B------:R-:W-:Y:S05]  /*c0c0*/  BSYNC B1 ;  /* 0x0000000000017941 */ /* 0x000fea0003800000 */
.L_x_336:
        /* <DEDUP_REMOVED lines=9> */
.L_x_339:
[----:B------:R-:W-:Y:S05]  /*c160*/  BSYNC B1 ;  /* 0x0000000000017941 */ /* 0x000fea0003800000 */
.L_x_338:
        /* <DEDUP_REMOVED lines=9> */
.L_x_341:
[----:B------:R-:W-:Y:S05]  /*c200*/  BSYNC B1 ;  /* 0x0000000000017941 */ /* 0x000fea0003800000 */
.L_x_340:
        /* <DEDUP_REMOVED lines=12> */
.L_x_343:
[----:B------:R-:W-:Y:S05]  /*c2d0*/  BSYNC B1 ;  /* 0x0000000000017941 */ /* 0x000fea0003800000 */
.L_x_342:
        /* <DEDUP_REMOVED lines=12> */
.L_x_345:
[----:B------:R-:W-:Y:S05]  /*c3a0*/  BSYNC B1 ;  /* 0x0000000000017941 */ /* 0x000fea0003800000 */
.L_x_344:
        /* <DEDUP_REMOVED lines=9> */
.L_x_347:
[----:B------:R-:W-:Y:S05]  /*c440*/  BSYNC B1 ;  /* 0x0000000000017941 */ /* 0x000fea0003800000 */
.L_x_346:
        /* <DEDUP_REMOVED lines=9> */
.L_x_349:
[----:B------:R-:W-:Y:S05]  /*c4e0*/  BSYNC B1 ;  /* 0x0000000000017941 */ /* 0x000fea0003800000 */
.L_x_348:
        /* <DEDUP_REMOVED lines=12> */
.L_x_351:
[----:B------:R-:W-:Y:S05]  /*c5b0*/  BSYNC B1 ;  /* 0x0000000000017941 */ /* 0x000fea0003800000 */
.L_x_350:
        /* <DEDUP_REMOVED lines=12> */
.L_x_353:
[----:B------:R-:W-:Y:S05]  /*c680*/  BSYNC B1 ;  /* 0x0000000000017941 */ /* 0x000fea0003800000 */
.L_x_352:
        /* <DEDUP_REMOVED lines=9> */
.L_x_355:
[----:B------:R-:W-:Y:S05]  /*c720*/  BSYNC B1 ;  /* 0x0000000000017941 */ /* 0x000fea0003800000 */
.L_x_354:
        /* <DEDUP_REMOVED lines=9> */
.L_x_357:
[----:B------:R-:W-:Y:S05]  /*c7c0*/  BSYNC B1 ;  /* 0x0000000000017941 */ /* 0x000fea0003800000 */
.L_x_356:
        /* <DEDUP_REMOVED lines=12> */
.L_x_359:
[----:B------:R-:W-:Y:S05]  /*c890*/  BSYNC B1 ;  /* 0x0000000000017941 */ /* 0x000fea0003800000 */
.L_x_358:
        /* <DEDUP_REMOVED lines=12> */
.L_x_361:
[----:B------:R-:W-:Y:S05]  /*c960*/  BSYNC B1 ;  /* 0x0000000000017941 */ /* 0x000fea0003800000 */
.L_x_360:
        /* <DEDUP_REMOVED lines=9> */
.L_x_363:
[----:B------:R-:W-:Y:S05]  /*ca00*/  BSYNC B1 ;  /* 0x0000000000017941 */ /* 0x000fea0003800000 */
.L_x_362:
        /* <DEDUP_REMOVED lines=9> */
.L_x_365:
[----:B------:R-:W-:Y:S05]  /*caa0*/  BSYNC B1 ;  /* 0x0000000000017941 */ /* 0x000fea0003800000 */
.L_x_364:
        /* <DEDUP_REMOVED lines=12> */
.L_x_367:
[----:B------:R-:W-:Y:S05]  /*cb70*/  BSYNC B1 ;  /* 0x0000000000017941 */ /* 0x000fea0003800000 */
.L_x_366:
        /* <DEDUP_REMOVED lines=12> */
.L_x_369:
[----:B------:R-:W-:Y:S05]  /*cc40*/  BSYNC B1 ;  /* 0x0000000000017941 */ /* 0x000fea0003800000 */
.L_x_368:
        /* <DEDUP_REMOVED lines=9> */
.L_x_371:
[----:B------:R-:W-:Y:S05]  /*cce0*/  BSYNC B1 ;  /* 0x0000000000017941 */ /* 0x000fea0003800000 */
.L_x_370:
        /* <DEDUP_REMOVED lines=9> */
.L_x_373:
[----:B------:R-:W-:Y:S05]  /*cd80*/  BSYNC B1 ;  /* 0x0000000000017941 */ /* 0x000fea0003800000 */
.L_x_372:
        /* <DEDUP_REMOVED lines=12> */
.L_x_375:
[----:B------:R-:W-:Y:S05]  /*ce50*/  BSYNC B1 ;  /* 0x0000000000017941 */ /* 0x000fea0003800000 */
.L_x_374:
        /* <DEDUP_REMOVED lines=12> */
.L_x_377:
[----:B------:R-:W-:Y:S05]  /*cf20*/  BSYNC B1 ;  /* 0x0000000000017941 */ /* 0x000fea0003800000 */
.L_x_376:
        /* <DEDUP_REMOVED lines=9> */
.L_x_379:
[----:B------:R-:W-:Y:S05]  /*cfc0*/  BSYNC B1 ;  /* 0x0000000000017941 */ /* 0x000fea0003800000 */
.L_x_378:
        /* <DEDUP_REMOVED lines=9> */
.L_x_381:
[----:B------:R-:W-:Y:S05]  /*d060*/  BSYNC B1 ;  /* 0x0000000000017941 */ /* 0x000fea0003800000 */
.L_x_380:
        /* <DEDUP_REMOVED lines=12> */
.L_x_383:
[----:B------:R-:W-:Y:S05]  /*d130*/  BSYNC B1 ;  /* 0x0000000000017941 */ /* 0x000fea0003800000 */
.L_x_382:
        /* <DEDUP_REMOVED lines=12> */
.L_x_385:
[----:B------:R-:W-:Y:S05]  /*d200*/  BSYNC B1 ;  /* 0x0000000000017941 */ /* 0x000fea0003800000 */
.L_x_384:
        /* <DEDUP_REMOVED lines=9> */
.L_x_387:
[----:B------:R-:W-:Y:S05]  /*d2a0*/  BSYNC B1 ;  /* 0x0000000000017941 */ /* 0x000fea0003800000 */
.L_x_386:
        /* <DEDUP_REMOVED lines=9> */
.L_x_389:
[----:B------:R-:W-:Y:S05]  /*d340*/  BSYNC B1 ;  /* 0x0000000000017941 */ /* 0x000fea0003800000 */
.L_x_388:
        /* <DEDUP_REMOVED lines=12> */
.L_x_391:
[----:B------:R-:W-:Y:S05]  /*d410*/  BSYNC B1 ;  /* 0x0000000000017941 */ /* 0x000fea0003800000 */
.L_x_390:
        /* <DEDUP_REMOVED lines=12> */
.L_x_393:
[----:B------:R-:W-:Y:S05]  /*d4e0*/  BSYNC B1 ;  /* 0x0000000000017941 */ /* 0x000fea0003800000 */
.L_x_392:
        /* <DEDUP_REMOVED lines=9> */
.L_x_395:
[----:B------:R-:W-:Y:S05]  /*d580*/  BSYNC B1 ;  /* 0x0000000000017941 */ /* 0x000fea0003800000 */
.L_x_394:
        /* <DEDUP_REMOVED lines=9> */
.L_x_397:
[----:B------:R-:W-:Y:S05]  /*d620*/  BSYNC B1 ;  /* 0x0000000000017941 */ /* 0x000fea0003800000 */
.L_x_396:
        /* <DEDUP_REMOVED lines=12> */
.L_x_399:
[----:B------:R-:W-:Y:S05]  /*d6f0*/  BSYNC B1 ;  /* 0x0000000000017941 */ /* 0x000fea0003800000 */
.L_x_398:
        /* <DEDUP_REMOVED lines=12> */
.L_x_401:
[----:B------:R-:W-:Y:S05]  /*d7c0*/  BSYNC B1 ;  /* 0x0000000000017941 */ /* 0x000fea0003800000 */
.L_x_400:
        /* <DEDUP_REMOVED lines=9> */
.L_x_403:
[----:B------:R-:W-:Y:S05]  /*d860*/  BSYNC B1 ;  /* 0x0000000000017941 */ /* 0x000fea0003800000 */
.L_x_402:
        /* <DEDUP_REMOVED lines=9> */
.L_x_405:
[----:B------:R-:W-:Y:S05]  /*d900*/  BSYNC B1 ;  /* 0x0000000000017941 */ /* 0x000fea0003800000 */
.L_x_404:
        /* <DEDUP_REMOVED lines=12> */
.L_x_407:
[----:B------:R-:W-:Y:S05]  /*d9d0*/  BSYNC B1 ;  /* 0x0000000000017941 */ /* 0x000fea0003800000 */
.L_x_406:
        /* <DEDUP_REMOVED lines=12> */
.L_x_409:
[----:B------:R-:W-:Y:S05]  /*daa0*/  BSYNC B1 ;  /* 0x0000000000017941 */ /* 0x000fea0003800000 */
.L_x_408:
        /* <DEDUP_REMOVED lines=9> */
.L_x_411:
[----:B------:R-:W-:Y:S05]  /*db40*/  BSYNC B1 ;  /* 0x0000000000017941 */ /* 0x000fea0003800000 */
.L_x_410:
        /* <DEDUP_REMOVED lines=9> */
.L_x_413:
[----:B------:R-:W-:Y:S05]  /*dbe0*/  BSYNC B1 ;  /* 0x0000000000017941 */ /* 0x000fea0003800000 */
.L_x_412:
        /* <DEDUP_REMOVED lines=12> */
.L_x_415:
[----:B------:R-:W-:Y:S05]  /*dcb0*/  BSYNC B1 ;  /* 0x0000000000017941 */ /* 0x000fea0003800000 */
.L_x_414:
        /* <DEDUP_REMOVED lines=12> */
.L_x_417:
[----:B------:R-:W-:Y:S05]  /*dd80*/  BSYNC B1 ;  /* 0x0000000000017941 */ /* 0x000fea0003800000 */
.L_x_416:
        /* <DEDUP_REMOVED lines=9> */
.L_x_419:
[----:B------:R-:W-:Y:S05]  /*de20*/  BSYNC B1 ;  /* 0x0000000000017941 */ /* 0x000fea0003800000 */
.L_x_418:
        /* <DEDUP_REMOVED lines=9> */
.L_x_421:
[----:B------:R-:W-:Y:S05]  /*dec0*/  BSYNC B1 ;  /* 0x0000000000017941 */ /* 0x000fea0003800000 */
.L_x_420:
        /* <DEDUP_REMOVED lines=12> */
.L_x_423:
[----:B------:R-:W-:Y:S05]  /*df90*/  BSYNC B1 ;  /* 0x0000000000017941 */ /* 0x000fea0003800000 */
.L_x_422:
        /* <DEDUP_REMOVED lines=12> */
.L_x_425:
[----:B------:R-:W-:Y:S05]  /*e060*/  BSYNC B1 ;  /* 0x0000000000017941 */ /* 0x000fea0003800000 */
.L_x_424:
        /* <DEDUP_REMOVED lines=9> */
.L_x_427:
[----:B------:R-:W-:Y:S05]  /*e100*/  BSYNC B1 ;  /* 0x0000000000017941 */ /* 0x000fea0003800000 */
.L_x_426:
        /* <DEDUP_REMOVED lines=9> */
.L_x_429:
[----:B------:R-:W-:Y:S05]  /*e1a0*/  BSYNC B1 ;  /* 0x0000000000017941 */ /* 0x000fea0003800000 */
.L_x_428:
        /* <DEDUP_REMOVED lines=12> */
.L_x_431:
[----:B------:R-:W-:Y:S05]  /*e270*/  BSYNC B1 ;  /* 0x0000000000017941 */ /* 0x000fea0003800000 */
.L_x_430:
        /* <DEDUP_REMOVED lines=12> */
.L_x_433:
[----:B------:R-:W-:Y:S05]  /*e340*/  BSYNC B1 ;  /* 0x0000000000017941 */ /* 0x000fea0003800000 */
.L_x_432:
        /* <DEDUP_REMOVED lines=9> */
.L_x_435:
[----:B------:R-:W-:Y:S05]  /*e3e0*/  BSYNC B1 ;  /* 0x0000000000017941 */ /* 0x000fea0003800000 */
.L_x_434:
        /* <DEDUP_REMOVED lines=9> */
.L_x_437:
[----:B------:R-:W-:Y:S05]  /*e480*/  BSYNC B1 ;  /* 0x0000000000017941 */ /* 0x000fea0003800000 */
.L_x_436:
        /* <DEDUP_REMOVED lines=12> */
.L_x_439:
[----:B------:R-:W-:Y:S05]  /*e550*/  BSYNC B1 ;  /* 0x0000000000017941 */ /* 0x000fea0003800000 */
.L_x_438:
        /* <DEDUP_REMOVED lines=12> */
.L_x_441:
[----:B------:R-:W-:Y:S05]  /*e620*/  BSYNC B1 ;  /* 0x0000000000017941 */ /* 0x000fea0003800000 */
.L_x_440:
        /* <DEDUP_REMOVED lines=9> */
.L_x_443:
[----:B------:R-:W-:Y:S05]  /*e6c0*/  BSYNC B1 ;  /* 0x0000000000017941 */ /* 0x000fea0003800000 */
.L_x_442:
        /* <DEDUP_REMOVED lines=9> */
.L_x_445:
[----:B------:R-:W-:Y:S05]  /*e760*/  BSYNC B1 ;  /* 0x0000000000017941 */ /* 0x000fea0003800000 */
.L_x_444:
        /* <DEDUP_REMOVED lines=12> */
.L_x_447:
[----:B------:R-:W-:Y:S05]  /*e830*/  BSYNC B1 ;  /* 0x0000000000017941 */ /* 0x000fea0003800000 */
.L_x_446:
        /* <DEDUP_REMOVED lines=12> */
.L_x_449:
[----:B------:R-:W-:Y:S05]  /*e900*/  BSYNC B1 ;  /* 0x0000000000017941 */ /* 0x000fea0003800000 */
.L_x_448:
        /* <DEDUP_REMOVED lines=9> */
.L_x_451:
[----:B------:R-:W-:Y:S05]  /*e9a0*/  BSYNC B1 ;  /* 0x0000000000017941 */ /* 0x000fea0003800000 */
.L_x_450:
        /* <DEDUP_REMOVED lines=9> */
.L_x_453:
[----:B------:R-:W-:Y:S05]  /*ea40*/  BSYNC B1 ;  /* 0x0000000000017941 */ /* 0x000fea0003800000 */
.L_x_452:
        /* <DEDUP_REMOVED lines=12> */
.L_x_455:
[----:B------:R-:W-:Y:S05]  /*eb10*/  BSYNC B1 ;  /* 0x0000000000017941 */ /* 0x000fea0003800000 */
.L_x_454:
        /* <DEDUP_REMOVED lines=12> */
.L_x_457:
[----:B------:R-:W-:Y:S05]  /*ebe0*/  BSYNC B1 ;  /* 0x0000000000017941 */ /* 0x000fea0003800000 */
.L_x_456:
        /* <DEDUP_REMOVED lines=9> */
.L_x_459:
[----:B------:R-:W-:Y:S05]  /*ec80*/  BSYNC B1 ;  /* 0x0000000000017941 */ /* 0x000fea0003800000 */
.L_x_458:
        /* <DEDUP_REMOVED lines=9> */
.L_x_461:
[----:B------:R-:W-:Y:S05]  /*ed20*/  BSYNC B1 ;  /* 0x0000000000017941 */ /* 0x000fea0003800000 */
.L_x_460:
        /* <DEDUP_REMOVED lines=12> */
.L_x_463:
[----:B------:R-:W-:Y:S05]  /*edf0*/  BSYNC B1 ;  /* 0x0000000000017941 */ /* 0x000fea0003800000 */
.L_x_462:
        /* <DEDUP_REMOVED lines=12> */
.L_x_465:
[----:B------:R-:W-:Y:S05]  /*eec0*/  BSYNC B1 ;  /* 0x0000000000017941 */ /* 0x000fea0003800000 */
.L_x_464:
        /* <DEDUP_REMOVED lines=9> */
.L_x_467:
[----:B------:R-:W-:Y:S05]  /*ef60*/  BSYNC B1 ;  /* 0x0000000000017941 */ /* 0x000fea0003800000 */
.L_x_466:
        /* <DEDUP_REMOVED lines=9> */
.L_x_469:
[----:B------:R-:W-:Y:S05]  /*f000*/  BSYNC B1 ;  /* 0x0000000000017941 */ /* 0x000fea0003800000 */
.L_x_468:
        /* <DEDUP_REMOVED lines=12> */
.L_x_471:
[----:B------:R-:W-:Y:S05]  /*f0d0*/  BSYNC B1 ;  /* 0x0000000000017941 */ /* 0x000fea0003800000 */
.L_x_470:
        /* <DEDUP_REMOVED lines=12> */
.L_x_473:
[----:B------:R-:W-:Y:S05]  /*f1a0*/  BSYNC B1 ;  /* 0x0000000000017941 */ /* 0x000fea0003800000 */
.L_x_472:
        /* <DEDUP_REMOVED lines=9> */
.L_x_475:
[----:B------:R-:W-:Y:S05]  /*f240*/  BSYNC B1 ;  /* 0x0000000000017941 */ /* 0x000fea0003800000 */
.L_x_474:
        /* <DEDUP_REMOVED lines=9> */
.L_x_477:
[----:B------:R-:W-:Y:S05]  /*f2e0*/  BSYNC B1 ;  /* 0x0000000000017941 */ /* 0x000fea0003800000 */
.L_x_476:
        /* <DEDUP_REMOVED lines=12> */
.L_x_479:
[----:B------:R-:W-:Y:S05]  /*f3b0*/  BSYNC B1 ;  /* 0x0000000000017941 */ /* 0x000fea0003800000 */
.L_x_478:
        /* <DEDUP_REMOVED lines=12> */
.L_x_481:
[----:B------:R-:W-:Y:S05]  /*f480*/  BSYNC B1 ;  /* 0x0000000000017941 */ /* 0x000fea0003800000 */
.L_x_480:
        /* <DEDUP_REMOVED lines=9> */
.L_x_483:
[----:B------:R-:W-:Y:S05]  /*f520*/  BSYNC B1 ;  /* 0x0000000000017941 */ /* 0x000fea0003800000 */
.L_x_482:
        /* <DEDUP_REMOVED lines=9> */
.L_x_485:
[----:B------:R-:W-:Y:S05]  /*f5c0*/  BSYNC B1 ;  /* 0x0000000000017941 */ /* 0x000fea0003800000 */
.L_x_484:
        /* <DEDUP_REMOVED lines=12> */
.L_x_487:
[----:B------:R-:W-:Y:S05]  /*f690*/  BSYNC B1 ;  /* 0x0000000000017941 */ /* 0x000fea0003800000 */
.L_x_486:
        /* <DEDUP_REMOVED lines=12> */
.L_x_489:
[----:B------:R-:W-:Y:S05]  /*f760*/  BSYNC B1 ;  /* 0x0000000000017941 */ /* 0x000fea0003800000 */
.L_x_488:
        /* <DEDUP_REMOVED lines=9> */
.L_x_491:
[----:B------:R-:W-:Y:S05]  /*f800*/  BSYNC B1 ;  /* 0x0000000000017941 */ /* 0x000fea0003800000 */
.L_x_490:
        /* <DEDUP_REMOVED lines=9> */
.L_x_493:
[----:B------:R-:W-:Y:S05]  /*f8a0*/  BSYNC B1 ;  /* 0x0000000000017941 */ /* 0x000fea0003800000 */
.L_x_492:
        /* <DEDUP_REMOVED lines=12> */
.L_x_495:
[----:B------:R-:W-:Y:S05]  /*f970*/  BSYNC B1 ;  /* 0x0000000000017941 */ /* 0x000fea0003800000 */
.L_x_494:
        /* <DEDUP_REMOVED lines=12> */
.L_x_497:
[----:B------:R-:W-:Y:S05]  /*fa40*/  BSYNC B1 ;  /* 0x0000000000017941 */ /* 0x000fea0003800000 */
.L_x_496:
        /* <DEDUP_REMOVED lines=9> */
.L_x_499:
[----:B------:R-:W-:Y:S05]  /*fae0*/  BSYNC B1 ;  /* 0x0000000000017941 */ /* 0x000fea0003800000 */
.L_x_498:
        /* <DEDUP_REMOVED lines=9> */
.L_x_501:
[----:B------:R-:W-:Y:S05]  /*fb80*/  BSYNC B1 ;  /* 0x0000000000017941 */ /* 0x000fea0003800000 */
.L_x_500:
        /* <DEDUP_REMOVED lines=12> */
.L_x_503:
[----:B------:R-:W-:Y:S05]  /*fc50*/  BSYNC B1 ;  /* 0x0000000000017941 */ /* 0x000fea0003800000 */
.L_x_502:
        /* <DEDUP_REMOVED lines=12> */
.L_x_505:
[----:B------:R-:W-:Y:S05]  /*fd20*/  BSYNC B1 ;  /* 0x0000000000017941 */ /* 0x000fea0003800000 */
.L_x_504:
        /* <DEDUP_REMOVED lines=9> */
.L_x_507:
[----:B------:R-:W-:Y:S05]  /*fdc0*/  BSYNC B1 ;  /* 0x0000000000017941 */ /* 0x000fea0003800000 */
.L_x_506:
        /* <DEDUP_REMOVED lines=9> */
.L_x_509:
[----:B------:R-:W-:Y:S05]  /*fe60*/  BSYNC B1 ;  /* 0x0000000000017941 */ /* 0x000fea0003800000 */
.L_x_508:
        /* <DEDUP_REMOVED lines=12> */
.L_x_511:
[----:B------:R-:W-:Y:S05]  /*ff30*/  BSYNC B1 ;  /* 0x0000000000017941 */ /* 0x000fea0003800000 */
.L_x_510:
        /* <DEDUP_REMOVED lines=12> */
.L_x_513:
[----:B------:R-:W-:Y:S05]  /*10000*/  BSYNC B1 ;  /* 0x0000000000017941 */ /* 0x000fea0003800000 */
.L_x_512:
        /* <DEDUP_REMOVED lines=9> */
.L_x_515:
[----:B------:R-:W-:Y:S05]  /*100a0*/  BSYNC B1 ;  /* 0x0000000000017941 */ /* 0x000fea0003800000 */
.L_x_514:
        /* <DEDUP_REMOVED lines=9> */
.L_x_517:
[----:B------:R-:W-:Y:S05]  /*10140*/  BSYNC B1 ;  /* 0x0000000000017941 */ /* 0x000fea0003800000 */
.L_x_516:
        /* <DEDUP_REMOVED lines=12> */
.L_x_519:
[----:B------:R-:W-:Y:S05]  /*10210*/  BSYNC B1 ;  /* 0x0000000000017941 */ /* 0x000fea0003800000 */
.L_x_518:
        /* <DEDUP_REMOVED lines=12> */
.L_x_521:
[----:B------:R-:W-:Y:S05]  /*102e0*/  BSYNC B1 ;  /* 0x0000000000017941 */ /* 0x000fea0003800000 */
.L_x_520:
        /* <DEDUP_REMOVED lines=9> */
.L_x_523:
[----:B------:R-:W-:Y:S05]  /*10380*/  BSYNC B1 ;  /* 0x0000000000017941 */ /* 0x000fea0003800000 */
.L_x_522:
        /* <DEDUP_REMOVED lines=9> */
.L_x_525:
[----:B------:R-:W-:Y:S05]  /*10420*/  BSYNC B1 ;  /* 0x0000000000017941 */ /* 0x000fea0003800000 */
.L_x_524:
        /* <DEDUP_REMOVED lines=12> */
.L_x_527:
[----:B------:R-:W-:Y:S05]  /*104f0*/  BSYNC B1 ;  /* 0x0000000000017941 */ /* 0x000fea0003800000 */
.L_x_526:
        /* <DEDUP_REMOVED lines=12> */
.L_x_529:
[----:B------:R-:W-:Y:S05]  /*105c0*/  BSYNC B1 ;  /* 0x0000000000017941 */ /* 0x000fea0003800000 */
.L_x_528:
        /* <DEDUP_REMOVED lines=9> */
.L_x_531:
[----:B------:R-:W-:Y:S05]  /*10660*/  BSYNC B1 ;  /* 0x0000000000017941 */ /* 0x000fea0003800000 */
.L_x_530:
        /* <DEDUP_REMOVED lines=9> */
.L_x_533:
[----:B------:R-:W-:Y:S05]  /*10700*/  BSYNC B1 ;  /* 0x0000000000017941 */ /* 0x000fea0003800000 */
.L_x_532:
[----:B-----5:R-:W-:Y:S01]  /*10710*/  HADD2.F32 R5, -RZ, R3.H0_H0 ;  /* 0x20000003ff057230 */ /* 0x020fe20000004100 */
[----:B------:R-:W-:Y:S01]  /*10720*/  ISETP.GT.AND P1, PT, R0, 0xf9, P1 ;  /* 0x000000f90000780c */ /* 0x000fe20000f24270 */
[----:B0-----:R-:W-:Y:S01]  /*10730*/  @P2 IMAD.MOV.U32 R4, RZ, RZ, R158 ;  /* 0x000000ffff042224 */ /* 0x001fe200078e009e */
[----:B------:R-:W-:Y:S02]  /*10740*/  BSSY B1, `(.L_x_534) ;  /* 0x0000009000017945 */ /* 0x000fe40003800000 */
[----:B------:R-:W-:-:S04]  /*10750*/  FMUL R5, R5, R16 ;  /* 0x0000001005057220 */ /* 0x000fc80000400000 */
[----:B------:R-:W-:-:S05]  /*10760*/  FFMA R5, R150, R2, R5 ;  /* 0x0000000296057223 */ /* 0x000fca0000000005 */
[----:B------:R-:W-:-:S04]  /*10770*/  F2FP.F16.F32.PACK_AB R5, RZ, R5 ;  /* 0x00000005ff05723e */ /* 0x000fc800000000ff */
[----:B-1--4-:R-:W-:Y:S02]  /*10780*/  PRMT R6, R5, 0x7610, R6 ;  /* 0x0000761005067816 */ /* 0x012fe40000000006 */
[----:B------:R-:W-:-:S05]  /*10790*/  @P2 MOV R5, R159 ;  /* 0x0000009f00052202 */ /* 0x000fca0000000f00 */
[----:B------:R0:W-:Y:S01]  /*107a0*/  @P2 STG.E.U16 desc[UR36][R4.64+0x1f0], R6 ;  /* 0x0001f00604002986 */ /* 0x0001e2000c101524 */
[----:B------:R-:W-:Y:S05]  /*107b0*/  @!P1 BRA `(.L_x_535) ;  /* 0x0000000000049947 */ /* 0x000fea0003800000 */
[----:B------:R1:W5:Y:S02]  /*107c0*/  LDG.E.LTC128B.U16 R3, desc[UR36][R12.64+0x1f2] ;  /* 0x0001f2240c037981 */ /* 0x000364000c1e1520 */
.L_x_535:
[----:B------:R-:W-:Y:S05]  /*107d0*/  BSYNC B1 ;  /* 0x0000000000017941 */ /* 0x000fea0003800000 */
.L_x_534:
[----:B------:R-:W-:Y:S05]  /*107e0*/  @!P1 BRA `(.L_x_536) ;  /* 0x0000004c00b09947 */ /* 0x000fea0003800000 */
[----:B-----5:R-:W-:-:S05]  /*107f0*/  HADD2.F32 R3, -RZ, R3.H0_H0 ;  /* 0x20000003ff037230 */ /* 0x020fca0000004100 */
[----:B------:R-:W-:-:S04]  /*10800*/  FMUL R0, R3, R16 ;  /* 0x0000001003007220 */ /* 0x000fc80000400000 */
[----:B------:R-:W-:-:S05]  /*10810*/  FFMA R0, R151, R2, R0 ;  /* 0x0000000297007223 */ /* 0x000fca0000000000 */
[----:B------:R-:W-:-:S05]  /*10820*/  F2FP.F16.F32.PACK_AB R0, RZ, R0 ;  /* 0x00000000ff00723e */ /* 0x000fca00000000ff */
[----:B------:R4:W-:Y:S01]  /*10830*/  STG.E.U16 desc[UR36][R158.64+0x1f2], R0 ;  /* 0x0001f2009e007986 */ /* 0x0009e2000c101524 */
[----:B------:R-:W-:Y:S05]  /*10840*/  BRA `(.L_x_536) ;  /* 0x0000004c00987947 */ /* 0x000fea0003800000 */
.L_x_29:
[----:B------:R-:W2:Y:S01]  /*10850*/  LDL.LU R3, [R1] ;  /* 0x0000000001037983 */ /* 0x000ea20000300800 */
[----:B------:R-:W-:-:S03]  /*10860*/  ULDC.64 UR4, c[0x0][0x5c0] ;  /* 0x0001700000047ab9 */ /* 0x000fc60000000a00 */
[----:B------:R-:W3:Y:S04]  /*10870*/  LDL.LU R9, [R1+0x60] ;  /* 0x0000600001097983 */ /* 0x000ee80000300800 */
[----:B------:R-:W4:Y:S04]  /*10880*/  LDL.LU R11, [R1+0x8c] ;  /* 0x00008c00010b7983 */ /* 0x000f280000300800 */
[----:B------:R-:W5:Y:S04]  /*10890*/  LDL.LU R235, [R1+0x9c] ;  /* 0x00009c0001eb7983 */ /* 0x000f680000300800 */
        /* <DEDUP_REMOVED lines=75> */
[----:B------:R-:W5:Y:S01]  /*10d50*/  LDL.LU R158, [R1+0x1cc] ;  /* 0x0001cc00019e7983 */ /* 0x000f620000300800 */
[----:B--2---:R-:W-:-:S03]  /*10d60*/  FMUL R3, R3, R2 ;  /* 0x0000000203037220 */ /* 0x004fc60000400000 */
[----:B------:R-:W2:Y:S01]  /*10d70*/  LDL.LU R157, [R1+0x1d0] ;  /* 0x0001d000019d7983 */ /* 0x000ea20000300800 */
[----:B------:R-:W-:-:S03]  /*10d80*/  LEA R4, P0, R6, UR4, 0x1 ;  /* 0x0000000406047c11 */ /* 0x000fc6000f8008ff */
[----:B------:R-:W2:Y:S04]  /*10d90*/  LDL.LU R156, [R1+0x1d4] ;  /* 0x0001d400019c7983 */ /* 0x000ea80000300800 */
[----:B------:R-:W2:Y:S04]  /*10da0*/  LDL.LU R155, [R1+0x1d8] ;  /* 0x0001d800019b7983 */ /* 0x000ea80000300800 */
[----:B------:R-:W2:Y:S04]  /*10db0*/  LDL.LU R154, [R1+0x1dc] ;  /* 0x0001dc00019a7983 */ /* 0x000ea80000300800 */
[----:B------:R-:W2:Y:S01]  /*10dc0*/  LDL.LU R153, [R1+0x1e0] ;  /* 0x0001e00001997983 */ /* 0x000ea20000300800 */
[----:B------:R-:W-:-:S03]  /*10dd0*/  LEA.HI.X R5, R6, UR5, R10, 0x1, P0 ;  /* 0x0000000506057c11 */ /* 0x000fc600080f0c0a */
[----:B------:R-:W2:Y:S01]  /*10de0*/  LDL.LU R152, [R1+0x1e4] ;  /* 0x0001e40001987983 */ /* 0x000ea20000300800 */
[----:B------:R-:W-:-:S03]  /*10df0*/  F2FP.F16.F32.PACK_AB R3, RZ, R3 ;  /* 0x00000003ff03723e */ /* 0x000fc600000000ff */
[----:B------:R-:W2:Y:S04]  /*10e00*/  LDL.LU R23, [R1+0x1e8] ;  /* 0x0001e80001177983 */ /* 0x000ea80000300800 */
[----:B------:R-:W2:Y:S04]  /*10e10*/  LDL.LU R22, [R1+0x1ec] ;  /* 0x0001ec0001167983 */ /* 0x000ea80000300800 */
[----:B------:R-:W2:Y:S04]  /*10e20*/  LDL.LU R21, [R1+0x1f0] ;  /* 0x0001f00001157983 */ /* 0x000ea80000300800 */
[----:B------:R-:W2:Y:S04]  /*10e30*/  LDL.LU R20, [R1+0x1f4] ;  /* 0x0001f40001147983 */ /* 0x000ea80000300800 */
[----:B------:R-:W2:Y:S04]  /*10e40*/  LDL.LU R19, [R1+0x1f8] ;  /* 0x0001f80001137983 */ /* 0x000ea80000300800 */
[----:B------:R-:W2:Y:S04]  /*10e50*/  LDL.LU R18, [R1+0x1fc] ;  /* 0x0001fc0001127983 */ /* 0x000ea80000300800 */
[----:B------:R-:W3:Y:S04]  /*10e60*/  LDL.LU R7, [R1+0x8] ;  /* 0x0000080001077983 */ /* 0x000ee80000300800 */
[----:B------:R-:W4:Y:S04]  /*10e70*/  LDL.LU R6, [R1+0xc] ;  /* 0x00000c0001067983 */ /* 0x000f280000300800 */
[----:B------:R0:W-:Y:S04]  /*10e80*/  @P1 STG.E.U16 desc[UR36][R4.64], R3 ;  /* 0x0000000304001986 */ /* 0x0001e8000c101524 */
[----:B0-----:R-:W5:Y:S01]  /*10e90*/  LDL.LU R3, [R1+0x4] ;  /* 0x0000040001037983 */ /* 0x001f620000300800 */
[----:B------:R-:W-:Y:S01]  /*10ea0*/  ISETP.GT.AND P0, PT, R0, 0x1, P3 ;  /* 0x000000010000780c */ /* 0x000fe20001f04270 */
[----:B------:R-:W-:Y:S01]  /*10eb0*/  USHF.L.U32 UR5, UR8, 0x4, URZ ;  /* 0x0000000408057899 */ /* 0x000fe2000800063f */
[----:B------:R-:W-:Y:S01]  /*10ec0*/  ISETP.GT.AND P2, PT, R17, 0x8, PT ;  /* 0x000000081100780c */ /* 0x000fe20003f44270 */
[----:B------:R-:W-:Y:S01]  /*10ed0*/  USHF.L.U64.HI UR4, UR8, 0x4, UR9 ;  /* 0x0000000408047899 */ /* 0x000fe20008010209 */
[----:B---3--:R-:W-:-:S05]  /*10ee0*/  FMUL R7, R7, R2 ;  /* 0x0000000207077220 */ /* 0x008fca0000400000 */
[----:B------:R-:W-:-:S04]  /*10ef0*/  F2FP.F16.F32.PACK_AB R7, RZ, R7 ;  /* 0x00000007ff07723e */ /* 0x000fc800000000ff */
[----:B------:R-:W-:Y:S01]  /*10f00*/  PRMT R8, R7, 0x7610, R8 ;  /* 0x0000761007087816 */ /* 0x000fe20000000008 */
[----:B-----5:R-:W-:-:S05]  /*10f10*/  FMUL R3, R3, R2 ;  /* 0x0000000203037220 */ /* 0x020fca0000400000 */
[----:B------:R-:W-:-:S05]  /*10f20*/  F2FP.F16.F32.PACK_AB R3, RZ, R3 ;  /* 0x00000003ff03723e */ /* 0x000fca00000000ff */
[----:B------:R4:W-:Y:S01]  /*10f30*/  @P0 STG.E.U16 desc[UR36][R4.64+0x2], R3 ;  /* 0x0000020304000986 */ /* 0x0009e2000c101524 */
[----:B------:R-:W-:Y:S01]  /*10f40*/  ISETP.GT.AND P0, PT, R0, RZ, P2 ;  /* 0x000000ff0000720c */ /* 0x000fe20001704270 */
[----:B----4-:R-:W-:Y:S01]  /*10f50*/  FMUL R3, R6, R2 ;  /* 0x0000000206037220 */ /* 0x010fe20000400000 */
[----:B------:R-:W-:-:S04]  /*10f60*/  IADD3 R6, P1, R4, UR5, RZ ;  /* 0x0000000504067c10 */ /* 0x000fc8000ff3e0ff */
[----:B------:R-:W-:Y:S02]  /*10f70*/  IADD3.X R7, R5, UR4, RZ, P1, !PT ;  /* 0x0000000405077c10 */ /* 0x000fe40008ffe4ff */
[----:B------:R-:W-:-:S05]  /*10f80*/  F2FP.F16.F32.PACK_AB R3, RZ, R3 ;  /* 0x00000003ff03723e */ /* 0x000fca00000000ff */
[----:B------:R0:W-:Y:S01]  /*10f90*/  @P0 STG.E.U16 desc[UR36][R6.64], R8 ;  /* 0x0000000806000986 */ /* 0x0001e2000c101524 */
[----:B------:R-:W-:-:S03]  /*10fa0*/  ISETP.GT.AND P0, PT, R0, 0x1, P2 ;  /* 0x000000010000780c */ /* 0x000fc60001704270 */
[----:B0-----:R-:W3:Y:S10]  /*10fb0*/  LDL.LU R8, [R1+0x50] ;  /* 0x0000500001087983 */ /* 0x001ef40000300800 */
[----:B------:R0:W-:Y:S04]  /*10fc0*/  @P0 STG.E.U16 desc[UR36][R6.64+0x2], R3 ;  /* 0x0000020306000986 */ /* 0x0001e8000c101524 */
[----:B0-----:R-:W4:Y:S01]  /*10fd0*/  LDL.LU R3, [R1+0x10] ;  /* 0x0000100001037983 */ /* 0x001f220000300800 */
[----:B------:R-:W-:Y:S01]  /*10fe0*/  ISETP.GT.AND P0, PT, R0, 0x8, P3 ;  /* 0x000000080000780c */ /* 0x000fe20001f04270 */
[----:B----4-:R-:W-:-:S05]  /*10ff0*/  FMUL R3, R3, R2 ;  /* 0x0000000203037220 */ /* 0x010fca0000400000 */
[----:B------:R-:W-:-:S07]  /*11000*/  F2FP.F16.F32.PACK_AB R3, RZ, R3 ;  /* 0x00000003ff03723e */ /* 0x000fce00000000ff */
        /* <DEDUP_REMOVED lines=73> */
[----:B---3--:R-:W-:-:S05]  /*114a0*/  FMUL R8, R8, R2 ;  /* 0x0000000208087220 */ /* 0x008fca0000400000 */
[----:B------:R-:W-:Y:S01]  /*114b0*/  F2FP.F16.F32.PACK_AB R8, RZ, R8 ;  /* 0x00000008ff08723e */ /* 0x000fe200000000ff */
[----:B----4-:R-:W-:-:S05]  /*114c0*/  FMUL R3, R3, R2 ;  /* 0x0000000203037220 */ /* 0x010fca0000400000 */
[----:B------:R-:W-:-:S05]  /*114d0*/  F2FP.F16.F32.PACK_AB R3, RZ, R3 ;  /* 0x00000003ff03723e */ /* 0x000fca00000000ff */
[----:B------:R0:W-:Y:S01]  /*114e0*/  @P0 STG.E.U16 desc[UR36][R6.64+0x42], R3 ;  /* 0x0000420306000986 */ /* 0x0001e2000c101524 */
[----:B------:R-:W-:-:S03]  /*114f0*/  ISETP.GT.AND P0, PT, R0, 0x28, P3 ;  /* 0x000000280000780c */ /* 0x000fc60001f04270 */
[----:B0-----:R-:W3:Y:S01]  /*11500*/  LDL.LU R3, [R1+0x54] ;  /* 0x0000540001037983 */ /* 0x001ee20000300800 */
[----:B------:R-:W-:-:S09]  /*11510*/  ISETP.GT.AND P1, PT, R0, 0x29, P3 ;  /* 0x000000290000780c */ /* 0x000fd20001f24270 */
[----:B------:R0:W-:Y:S04]  /*11520*/  @P0 STG.E.U16 desc[UR36][R4.64+0x50], R8 ;  /* 0x0000500804000986 */ /* 0x0001e8000c101524 */
[----:B0-----:R-:W4:Y:S01]  /*11530*/  LDL.LU R8, [R1+0x58] ;  /* 0x0000580001087983 */ /* 0x001f220000300800 */
[----:B---3--:R-:W-:-:S05]  /*11540*/  FMUL R3, R3, R2 ;  /* 0x0000000203037220 */ /* 0x008fca0000400000 */
[----:B------:R-:W-:-:S05]  /*11550*/  F2FP.F16.F32.PACK_AB R3, RZ, R3 ;  /* 0x00000003ff03723e */ /* 0x000fca00000000ff */
[----:B------:R0:W-:Y:S01]  /*11560*/  @P1 STG.E.U16 desc[UR36][R4.64+0x52], R3 ;  /* 0x0000520304001986 */ /* 0x0001e2000c101524 */
[----:B----4-:R-:W-:-:S05]  /*11570*/  FMUL R8, R8, R2 ;  /* 0x0000000208087220 */ /* 0x010fca0000400000 */
[----:B------:R-:W-:Y:S01]  /*11580*/  F2FP.F16.F32.PACK_AB R8, RZ, R8 ;  /* 0x00000008ff08723e */ /* 0x000fe200000000ff */
[----:B0-----:R-:W3:Y:S03]  /*11590*/  LDL.LU R3, [R1+0x5c] ;  /* 0x00005c0001037983 */ /* 0x001ee60000300800 */
[----:B------:R-:W-:Y:S02]  /*115a0*/  PRMT R10, R8, 0x7610, R10 ;  /* 0x00007610080a7816 */ /* 0x000fe4000000000a */
[----:B------:R-:W4:Y:S01]  /*115b0*/  LDL.LU R8, [R1+0x64] ;  /* 0x0000640001087983 */ /* 0x000f220000300800 */
[C---:B------:R-:W-:Y:S02]  /*115c0*/  ISETP.GT.AND P1, PT, R0.reuse, 0x28, P2 ;  /* 0x000000280000780c */ /* 0x040fe40001724270 */
[C---:B------:R-:W-:Y:S02]  /*115d0*/  ISETP.GT.AND P4, PT, R0.reuse, 0x29, P2 ;  /* 0x000000290000780c */ /* 0x040fe40001784270 */
[C---:B------:R-:W-:Y:S01]  /*115e0*/  ISETP.GT.AND P5, PT, R0.reuse, 0x30, P3 ;  /* 0x000000300000780c */ /* 0x040fe20001fa4270 */
[----:B------:R-:W-:Y:S01]  /*115f0*/  FMUL R9, R9, R2 ;  /* 0x0000000209097220 */ /* 0x000fe20000400000 */
[----:B------:R-:W-:-:S04]  /*11600*/  ISETP.GT.AND P0, PT, R0, 0x31, P3 ;  /* 0x000000310000780c */ /* 0x000fc80001f04270 */
[----:B------:R-:W-:-:S03]  /*11610*/  F2FP.F16.F32.PACK_AB R9, RZ, R9 ;  /* 0x00000009ff09723e */ /* 0x000fc600000000ff */
[----:B------:R0:W-:Y:S04]  /*11620*/  @P1 STG.E.U16 desc[UR36][R6.64+0x50], R10 ;  /* 0x0000500a06001986 */ /* 0x0001e8000c101524 */
[----:B0-----:R-:W5:Y:S01]  /*11630*/  LDL.LU R10, [R1+0x74] ;  /* 0x00007400010a7983 */ /* 0x001f620000300800 */
[----:B---3--:R-:W-:-:S05]  /*11640*/  FMUL R3, R3, R2 ;  /* 0x0000000203037220 */ /* 0x008fca0000400000 */
[----:B------:R-:W-:Y:S01]  /*11650*/  F2FP.F16.F32.PACK_AB R3, RZ, R3 ;  /* 0x00000003ff03723e */ /* 0x000fe200000000ff */
[----:B----4-:R-:W-:-:S04]  /*11660*/  FMUL R8, R8, R2 ;  /* 0x0000000208087220 */ /* 0x010fc80000400000 */
[----:B------:R0:W-:Y:S04]  /*11670*/  @P4 STG.E.U16 desc[UR36][R6.64+0x52], R3 ;  /* 0x0000520306004986 */ /* 0x0001e8000c101524 */
[----:B------:R1:W-:Y:S01]  /*11680*/  @P5 STG.E.U16 desc[UR36][R4.64+0x60], R9 ;  /* 0x0000600904005986 */ /* 0x0003e2000c101524 */
[----:B0-----:R-:W-:-:S03]  /*11690*/  F2FP.F16.F32.PACK_AB R3, RZ, R8 ;  /* 0x00000008ff03723e */ /* 0x001fc600000000ff */
[----:B------:R-:W3:Y:S01]  /*116a0*/  LDL.LU R8, [R1+0x68] ;  /* 0x0000680001087983 */ /* 0x000ee20000300800 */
[----:B-1----:R-:W-:-:S03]  /*116b0*/  PRMT R9, R3, 0x7610, R9 ;  /* 0x0000761003097816 */ /* 0x002fc60000000009 */
[----:B------:R-:W4:Y:S04]  /*116c0*/  LDL.LU R3, [R1+0x6c] ;  /* 0x00006c0001037983 */ /* 0x000f280000300800 */
[----:B------:R0:W-:Y:S04]  /*116d0*/  @P0 STG.E.U16 desc[UR36][R4.64+0x62], R9 ;  /* 0x0000620904000986 */ /* 0x0001e8000c101524 */
[----:B0-----:R-:W2:Y:S01]  /*116e0*/  LDL.LU R9, [R1+0x70] ;  /* 0x0000700001097983 */ /* 0x001ea20000300800 */
[----:B------:R-:W-:Y:S01]  /*116f0*/  ISETP.GT.AND P1, PT, R0, 0x30, P2 ;  /* 0x000000300000780c */ /* 0x000fe20001724270 */
[----:B---3--:R-:W-:-:S05]  /*11700*/  FMUL R8, R8, R2 ;  /* 0x0000000208087220 */ /* 0x008fca0000400000 */
[----:B------:R-:W-:-:S07]  /*11710*/  F2FP.F16.F32.PACK_AB R8, RZ, R8 ;  /* 0x00000008ff08723e */ /* 0x000fce00000000ff */
[----:B------:R0:W-:Y:S01]  /*11720*/  @P1 STG.E.U16 desc[UR36][R6.64+0x60], R8 ;  /* 0x0000600806001986 */ /* 0x0001e2000c101524 */
[----:B--2---:R-:W-:-:S05]  /*11730*/  FMUL R9, R9, R2 ;  /* 0x0000000209097220 */ /* 0x004fca0000400000 */
[----:B0-----:R-:W-:-:S04]  /*11740*/  F2FP.F16.F32.PACK_AB R8, RZ, R9 ;  /* 0x00000009ff08723e */ /* 0x001fc800000000ff */
[----:B------:R-:W-:Y:S02]  /*11750*/  PRMT R9, R8, 0x7610, R9 ;  /* 0x0000761008097816 */ /* 0x000fe40000000009 */
[----:B------:R-:W2:Y:S01]  /*11760*/  LDL.LU R8, [R1+0x78] ;  /* 0x0000780001087983 */ /* 0x000ea20000300800 */
[----:B------:R-:W-:Y:S01]  /*11770*/  ISETP.GT.AND P4, PT, R0, 0x31, P2 ;  /* 0x000000310000780c */ /* 0x000fe20001784270 */
[-C--:B----4-:R-:W-:Y:S01]  /*11780*/  FMUL R3, R3, R2.reuse ;  /* 0x0000000203037220 */ /* 0x090fe20000400000 */
[----:B-----5:R-:W-:Y:S01]  /*11790*/  FMUL R10, R10, R2 ;  /* 0x000000020a0a7220 */ /* 0x020fe20000400000 */
[----:B------:R-:W-:-:S03]  /*117a0*/  ISETP.GT.AND P5, PT, R0, 0x38, P3 ;  /* 0x000000380000780c */ /* 0x000fc60001fa4270 */
[----:B------:R-:W-:Y:S02]  /*117b0*/  F2FP.F16.F32.PACK_AB R3, RZ, R3 ;  /* 0x00000003ff03723e */ /* 0x000fe400000000ff */
[----:B------:R-:W-:-:S05]  /*117c0*/  ISETP.GT.AND P6, PT, R0, 0x39, P3 ;  /* 0x000000390000780c */ /* 0x000fca0001fc4270 */
[----:B------:R0:W-:Y:S04]  /*117d0*/  @P4 STG.E.U16 desc[UR36][R6.64+0x62], R3 ;  /* 0x0000620306004986 */ /* 0x0001e8000c101524 */
[----:B------:R1:W-:Y:S01]  /*117e0*/  @P5 STG.E.U16 desc[UR36][R4.64+0x70], R9 ;  /* 0x0000700904005986 */ /* 0x0003e2000c101524 */
[----:B0-----:R-:W-:-:S04]  /*117f0*/  F2FP.F16.F32.PACK_AB R3, RZ, R10 ;  /* 0x0000000aff03723e */ /* 0x001fc800000000ff */
[----:B------:R-:W-:Y:S01]  /*11800*/  PRMT R10, R3, 0x7610, R10 ;  /* 0x00007610030a7816 */ /* 0x000fe2000000000a */
[----:B-1----:R-:W3:Y:S04]  /*11810*/  LDL.LU R9, [R1+0x7c] ;  /* 0x00007c0001097983 */ /* 0x002ee80000300800 */
[----:B------:R0:W-:Y:S01]  /*11820*/  @P6 STG.E.U16 desc[UR36][R4.64+0x72], R10 ;  /* 0x0000720a04006986 */ /* 0x0001e2000c101524 */
[----:B--2---:R-:W-:-:S05]  /*11830*/  FMUL R8, R8, R2 ;  /* 0x0000000208087220 */ /* 0x004fca0000400000 */
[----:B------:R-:W-:Y:S02]  /*11840*/  F2FP.F16.F32.PACK_AB R3, RZ, R8 ;  /* 0x00000008ff03723e */ /* 0x000fe400000000ff */
[----:B------:R-:W2:Y:S02]  /*11850*/  LDL.LU R8, [R1+0x80] ;  /* 0x0000800001087983 */ /* 0x000ea40000300800 */
[----:B0-----:R-:W-:Y:S02]  /*11860*/  PRMT R10, R3, 0x7610, R10 ;  /* 0x00007610030a7816 */ /* 0x001fe4000000000a */
[----:B------:R-:W4:Y:S01]  /*11870*/  LDL.LU R3, [R1+0x84] ;  /* 0x0000840001037983 */ /* 0x000f220000300800 */
[----:B------:R-:W-:-:S13]  /*11880*/  ISETP.GT.AND P0, PT, R0, 0x38, P2 ;  /* 0x000000380000780c */ /* 0x000fda0001704270 */
[----:B------:R0:W-:Y:S01]  /*11890*/  @P0 STG.E.U16 desc[UR36][R6.64+0x70], R10 ;  /* 0x0000700a06000986 */ /* 0x0001e2000c101524 */
[-C--:B--2---:R-:W-:Y:S01]  /*118a0*/  FMUL R8, R8, R2.reuse ;  /* 0x0000000208087220 */ /* 0x084fe20000400000 */
[----:B----4-:R-:W-:-:S04]  /*118b0*/  FMUL R3, R3, R2 ;  /* 0x0000000203037220 */ /* 0x010fc80000400000 */
[----:B0-----:R-:W-:Y:S02]  /*118c0*/  F2FP.F16.F32.PACK_AB R10, RZ, R8 ;  /* 0x00000008ff0a723e */ /* 0x001fe400000000ff */
[----:B------:R-:W-:Y:S02]  /*118d0*/  F2FP.F16.F32.PACK_AB R8, RZ, R3 ;  /* 0x00000003ff08723e */ /* 0x000fe400000000ff */
[----:B------:R-:W2:Y:S01]  /*118e0*/  LDL.LU R3, [R1+0x88] ;  /* 0x0000880001037983 */ /* 0x000ea20000300800 */
[----:B------:R-:W-:Y:S01]  /*118f0*/  ISETP.GT.AND P1, PT, R0, 0x39, P2 ;  /* 0x000000390000780c */ /* 0x000fe20001724270 */
[----:B---3--:R-:W-:-:S05]  /*11900*/  FMUL R9, R9, R2 ;  /* 0x0000000209097220 */ /* 0x008fca0000400000 */
[----:B------:R-:W-:-:S07]  /*11910*/  F2FP.F16.F32.PACK_AB R9, RZ, R9 ;  /* 0x00000009ff09723e */ /* 0x000fce00000000ff */
[----:B------:R0:W-:Y:S04]  /*11920*/  @P1 STG.E.U16 desc[UR36][R6.64+0x72], R9 ;  /* 0x0000720906001986 */ /* 0x0001e8000c101524 */
[----:B0-----:R-:W3:Y:S01]  /*11930*/  LDL.LU R9, [R1+0x94] ;  /* 0x0000940001097983 */ /* 0x001ee20000300800 */
[----:B--2---:R-:W-:-:S05]  /*11940*/  FMUL R3, R3, R2 ;  /* 0x0000000203037220 */ /* 0x004fca0000400000 */
[----:B------:R-:W-:-:S04]  /*11950*/  F2FP.F16.F32.PACK_AB R3, RZ, R3 ;  /* 0x00000003ff03723e */ /* 0x000fc800000000ff */
[----:B------:R-:W-:Y:S02]  /*11960*/  PRMT R12, R3, 0x7610, R12 ;  /* 0x00007610030c7816 */ /* 0x000fe4000000000c */
[----:B------:R-:W2:Y:S01]  /*11970*/  LDL.LU R3, [R1+0x90] ;  /* 0x0000900001037983 */ /* 0x000ea20000300800 */
[----:B------:R-:W-:-:S13]  /*11980*/  ISETP.GT.AND P4, PT, R0, 0x40, P3 ;  /* 0x000000400000780c */ /* 0x000fda0001f84270 */
[----:B------:R0:W-:Y:S01]  /*11990*/  @P4 STG.E.U16 desc[UR36][R4.64+0x80], R10 ;  /* 0x0000800a04004986 */ /* 0x0001e2000c101524 */
[----:B--2---:R-:W-:-:S05]  /*119a0*/  FMUL R3, R3, R2 ;  /* 0x0000000203037220 */ /* 0x004fca0000400000 */
[----:B0-----:R-:W-:Y:S02]  /*119b0*/  F2FP.F16.F32.PACK_AB R10, RZ, R3 ;  /* 0x00000003ff0a723e */ /* 0x001fe400000000ff */
[----:B------:R-:W2:Y:S01]  /*119c0*/  LDL.LU R3, [R1+0x98] ;  /* 0x0000980001037983 */ /* 0x000ea20000300800 */
[C---:B------:R-:W-:Y:S02]  /*119d0*/  ISETP.GT.AND P5, PT, R0.reuse, 0x41, P3 ;  /* 0x000000410000780c */ /* 0x040fe40001fa4270 */
[C---:B------:R-:W-:Y:S01]  /*119e0*/  ISETP.GT.AND P0, PT, R0.reuse, 0x40, P2 ;  /* 0x000000400000780c */ /* 0x040fe20001704270 */
[-C--:B---3--:R-:W-:Y:S01]  /*119f0*/  FMUL R9, R9, R2.reuse ;  /* 0x0000000209097220 */ /* 0x088fe20000400000 */
[C---:B------:R-:W-:Y:S01]  /*11a00*/  ISETP.GT.AND P1, PT, R0.reuse, 0x41, P2 ;  /* 0x000000410000780c */ /* 0x040fe20001724270 */
[----:B------:R-:W-:Y:S01]  /*11a10*/  FMUL R11, R11, R2 ;  /* 0x000000020b0b7220 */ /* 0x000fe20000400000 */
[----:B------:R-:W-:Y:S02]  /*11a20*/  ISETP.GT.AND P4, PT, R0, 0x48, P3 ;  /* 0x000000480000780c */ /* 0x000fe40001f84270 */
[----:B------:R-:W-:-:S05]  /*11a30*/  F2FP.F16.F32.PACK_AB R9, RZ, R9 ;  /* 0x00000009ff09723e */ /* 0x000fca00000000ff */
[----:B------:R0:W-:Y:S01]  /*11a40*/  @P5 STG.E.U16 desc[UR36][R4.64+0x82], R8 ;  /* 0x0000820804005986 */ /* 0x0001e2000c101524 */
[----:B------:R-:W-:-:S03]  /*11a50*/  ISETP.GT.AND P5, PT, R0, 0x49, P3 ;  /* 0x000000490000780c */ /* 0x000fc60001fa4270 */
[----:B------:R1:W-:Y:S01]  /*11a60*/  @P0 STG.E.U16 desc[UR36][R6.64+0x80], R12 ;  /* 0x0000800c06000986 */ /* 0x0003e2000c101524 */
[----:B------:R-:W-:Y:S02]  /*11a70*/  ISETP.GT.AND P0, PT, R0, 0x48, P2 ;  /* 0x000000480000780c */ /* 0x000fe40001704270 */
[----:B------:R-:W-:Y:S02]  /*11a80*/  F2FP.F16.F32.PACK_AB R11, RZ, R11 ;  /* 0x0000000bff0b723e */ /* 0x000fe400000000ff */
[----:B0-----:R-:W-:-:S03]  /*11a90*/  PRMT R8, R10, 0x7610, R8 ;  /* 0x000076100a087816 */ /* 0x001fc60000000008 */
[----:B------:R-:W-:Y:S01]  /*11aa0*/  @P1 STG.E.U16 desc[UR36][R6.64+0x82], R11 ;  /* 0x0000820b06001986 */ /* 0x000fe2000c101524 */
[----:B-1----:R-:W-:Y:S02]  /*11ab0*/  PRMT R12, R9, 0x7610, R12 ;  /* 0x00007610090c7816 */ /* 0x002fe4000000000c */
[C---:B------:R-:W-:Y:S01]  /*11ac0*/  ISETP.GT.AND P1, PT, R0.reuse, 0x49, P2 ;  /* 0x000000490000780c */ /* 0x040fe20001724270 */
[----:B------:R0:W-:Y:S01]  /*11ad0*/  @P4 STG.E.U16 desc[UR36][R4.64+0x90], R8 ;  /* 0x0000900804004986 */ /* 0x0001e2000c101524 */
[----:B------:R-:W-:-:S03]  /*11ae0*/  ISETP.GT.AND P4, PT, R0, 0x50, P3 ;  /* 0x000000500000780c */ /* 0x000fc60001f84270 */
[----:B------:R1:W-:Y:S01]  /*11af0*/  @P5 STG.E.U16 desc[UR36][R4.64+0x92], R12 ;  /* 0x0000920c04005986 */ /* 0x0003e2000c101524 */
[----:B0-----:R-:W-:Y:S01]  /*11b00*/  FMUL R8, R233, R2 ;  /* 0x00000002e9087220 */ /* 0x001fe20000400000 */
[----:B------:R-:W-:-:S04]  /*11b10*/  ISETP.GT.AND P5, PT, R0, 0x51, P3 ;  /* 0x000000510000780c */ /* 0x000fc80001fa4270 */
[----:B------:R-:W-:-:S04]  /*11b20*/  F2FP.F16.F32.PACK_AB R8, RZ, R8 ;  /* 0x00000008ff08723e */ /* 0x000fc800000000ff */
[----:B-1----:R-:W-:Y:S02]  /*11b30*/  PRMT R12, R8, 0x7610, R12 ;  /* 0x00007610080c7816 */ /* 0x002fe4000000000c */
[----:B------:R-:W-:Y:S01]  /*11b40*/  ISETP.GT.AND P6, PT, R0, 0x71, P3 ;  /* 0x000000710000780c */ /* 0x000fe20001fc4270 */
[----:B--2---:R-:W-:-:S05]  /*11b50*/  FMUL R3, R3, R2 ;  /* 0x0000000203037220 */ /* 0x004fca0000400000 */
[----:B------:R-:W-:Y:S01]  /*11b60*/  F2FP.F16.F32.PACK_AB R10, RZ, R3 ;  /* 0x00000003ff0a723e */ /* 0x000fe200000000ff */
[----:B------:R-:W-:-:S05]  /*11b70*/  FMUL R3, R235, R2 ;  /* 0x00000002eb037220 */ /* 0x000fca0000400000 */
[----:B------:R-:W-:Y:S01]  /*11b80*/  F2FP.F16.F32.PACK_AB R9, RZ, R3 ;  /* 0x00000003ff09723e */ /* 0x000fe200000000ff */
[-C--:B------:R-:W-:Y:S01]  /*11b90*/  FMUL R3, R234, R2.reuse ;  /* 0x00000002ea037220 */ /* 0x080fe20000400000 */
[----:B------:R0:W-:Y:S04]  /*11ba0*/  @P0 STG.E.U16 desc[UR36][R6.64+0x90], R10 ;  /* 0x0000900a06000986 */ /* 0x0001e8000c101524 */
[----:B------:R-:W-:Y:S02]  /*11bb0*/  F2FP.F16.F32.PACK_AB R3, RZ, R3 ;  /* 0x00000003ff03723e */ /* 0x000fe400000000ff */
[----:B------:R-:W-:Y:S01]  /*11bc0*/  PRMT R11, R9, 0x7610, R11 ;  /* 0x00007610090b7816 */ /* 0x000fe2000000000b */
[-C--:B------:R-:W-:Y:S01]  /*11bd0*/  FMUL R9, R232, R2.reuse ;  /* 0x00000002e8097220 */ /* 0x080fe20000400000 */
[----:B0-----:R-:W-:Y:S01]  /*11be0*/  PRMT R10, R3, 0x7610, R10 ;  /* 0x00007610030a7816 */ /* 0x001fe2000000000a */
[----:B------:R-:W-:-:S02]  /*11bf0*/  FMUL R3, R231, R2 ;  /* 0x00000002e7037220 */ /* 0x000fc40000400000 */
[----:B------:R0:W-:Y:S01]  /*11c00*/  @P1 STG.E.U16 desc[UR36][R6.64+0x92], R11 ;  /* 0x0000920b06001986 */ /* 0x0001e2000c101524 */
[----:B------:R-:W-:Y:S02]  /*11c10*/  ISETP.GT.AND P1, PT, R0, 0x50, P2 ;  /* 0x000000500000780c */ /* 0x000fe40001724270 */
[----:B------:R-:W-:Y:S02]  /*11c20*/  F2FP.F16.F32.PACK_AB R9, RZ, R9 ;  /* 0x00000009ff09723e */ /* 0x000fe400000000ff */
[----:B------:R-:W-:Y:S01]  /*11c30*/  F2FP.F16.F32.PACK_AB R8, RZ, R3 ;  /* 0x00000003ff08723e */ /* 0x000fe200000000ff */
[----:B------:R-:W-:Y:S01]  /*11c40*/  FMUL R3, R230, R2 ;  /* 0x00000002e6037220 */ /* 0x000fe20000400000 */
[C---:B------:R-:W-:Y:S01]  /*11c50*/  ISETP.GT.AND P0, PT, R0.reuse, 0x51, P2 ;  /* 0x000000510000780c */ /* 0x040fe20001704270 */
[----:B------:R1:W-:Y:S01]  /*11c60*/  @P4 STG.E.U16 desc[UR36][R4.64+0xa0], R10 ;  /* 0x0000a00a04004986 */ /* 0x0003e2000c101524 */
[----:B------:R-:W-:Y:S02]  /*11c70*/  ISETP.GT.AND P4, PT, R0, 0x58, P3 ;  /* 0x000000580000780c */ /* 0x000fe40001f84270 */
[----:B0-----:R-:W-:-:S02]  /*11c80*/  PRMT R11, R9, 0x7610, R11 ;  /* 0x00007610090b7816 */ /* 0x001fc4000000000b */
[----:B------:R-:W-:Y:S01]  /*11c90*/  F2FP.F16.F32.PACK_AB R9, RZ, R3 ;  /* 0x00000003ff09723e */ /* 0x000fe200000000ff */
[-C--:B------:R-:W-:Y:S01]  /*11ca0*/  FMUL R3, R228, R2.reuse ;  /* 0x00000002e4037220 */ /* 0x080fe20000400000 */
[----:B------:R-:W-:Y:S01]  /*11cb0*/  PRMT R13, R8, 0x7610, R13 ;  /* 0x00007610080d7816 */ /* 0x000fe2000000000d */
[----:B------:R-:W-:Y:S01]  /*11cc0*/  FMUL R8, R229, R2 ;  /* 0x00000002e5087220 */ /* 0x000fe20000400000 */
[----:B------:R-:W-:Y:S01]  /*11cd0*/  @P5 STG.E.U16 desc[UR36][R4.64+0xa2], R12 ;  /* 0x0000a20c04005986 */ /* 0x000fe2000c101524 */
[----:B------:R-:W-:Y:S02]  /*11ce0*/  ISETP.GT.AND P5, PT, R0, 0x59, P3 ;  /* 0x000000590000780c */ /* 0x000fe40001fa4270 */
[----:B------:R-:W-:Y:S01]  /*11cf0*/  F2FP.F16.F32.PACK_AB R3, RZ, R3 ;  /* 0x00000003ff03723e */ /* 0x000fe200000000ff */
[----:B------:R0:W-:Y:S01]  /*11d00*/  @P1 STG.E.U16 desc[UR36][R6.64+0xa0], R11 ;  /* 0x0000a00b06001986 */ /* 0x0001e2000c101524 */
[----:B-1----:R-:W-:Y:S01]  /*11d10*/  F2FP.F16.F32.PACK_AB R10, RZ, R8 ;  /* 0x00000008ff0a723e */ /* 0x002fe200000000ff */
[----:B------:R-:W-:-:S02]  /*11d20*/  FMUL R8, R227, R2 ;  /* 0x00000002e3087220 */ /* 0x000fc40000400000 */
[----:B------:R-:W-:Y:S01]  /*11d30*/  @P0 STG.E.U16 desc[UR36][R6.64+0xa2], R13 ;  /* 0x0000a20d06000986 */ /* 0x000fe2000c101524 */
[C---:B------:R-:W-:Y:S02]  /*11d40*/  ISETP.GT.AND P0, PT, R0.reuse, 0x58, P2 ;  /* 0x000000580000780c */ /* 0x040fe40001704270 */
[C---:B------:R-:W-:Y:S01]  /*11d50*/  ISETP.GT.AND P1, PT, R0.reuse, 0x59, P2 ;  /* 0x000000590000780c */ /* 0x040fe20001724270 */
[----:B------:R1:W-:Y:S01]  /*11d60*/  @P4 STG.E.U16 desc[UR36][R4.64+0xb0], R9 ;  /* 0x0000b00904004986 */ /* 0x0003e2000c101524 */
[----:B------:R-:W-:Y:S02]  /*11d70*/  ISETP.GT.AND P4, PT, R0, 0x60, P3 ;  /* 0x000000600000780c */ /* 0x000fe40001f84270 */
[----:B0-----:R-:W-:Y:S01]  /*11d80*/  PRMT R11, R3, 0x7610, R11 ;  /* 0x00007610030b7816 */ /* 0x001fe2000000000b */
[----:B------:R-:W-:Y:S01]  /*11d90*/  FMUL R3, R226, R2 ;  /* 0x00000002e2037220 */ /* 0x000fe20000400000 */
[----:B------:R-:W-:Y:S01]  /*11da0*/  F2FP.F16.F32.PACK_AB R8, RZ, R8 ;  /* 0x00000008ff08723e */ /* 0x000fe200000000ff */
[----:B------:R0:W-:Y:S03]  /*11db0*/  @P5 STG.E.U16 desc[UR36][R4.64+0xb2], R10 ;  /* 0x0000b20a04005986 */ /* 0x0001e6000c101524 */
[----:B-1----:R-:W-:Y:S01]  /*11dc0*/  F2FP.F16.F32.PACK_AB R9, RZ, R3 ;  /* 0x00000003ff09723e */ /* 0x002fe200000000ff */
[-C--:B------:R-:W-:Y:S01]  /*11dd0*/  FMUL R3, R225, R2.reuse ;  /* 0x00000002e1037220 */ /* 0x080fe20000400000 */
[----:B------:R-:W-:Y:S01]  /*11de0*/  PRMT R12, R8, 0x7610, R12 ;  /* 0x00007610080c7816 */ /* 0x000fe2000000000c */
[----:B------:R-:W-:Y:S01]  /*11df0*/  FMUL R8, R224, R2 ;  /* 0x00000002e0087220 */ /* 0x000fe20000400000 */
[----:B------:R1:W-:Y:S01]  /*11e00*/  @P0 STG.E.U16 desc[UR36][R6.64+0xb0], R11 ;  /* 0x0000b00b06000986 */ /* 0x0003e2000c101524 */
[----:B0-----:R-:W-:-:S02]  /*11e10*/  PRMT R10, R9, 0x7610, R10 ;  /* 0x00007610090a7816 */ /* 0x001fc4000000000a */
[----:B------:R-:W-:Y:S01]  /*11e20*/  F2FP.F16.F32.PACK_AB R3, RZ, R3 ;  /* 0x00000003ff03723e */ /* 0x000fe200000000ff */
[----:B------:R0:W-:Y:S01]  /*11e30*/  @P1 STG.E.U16 desc[UR36][R6.64+0xb2], R12 ;  /* 0x0000b20c06001986 */ /* 0x0001e2000c101524 */
[C---:B------:R-:W-:Y:S01]  /*11e40*/  ISETP.GT.AND P5, PT, R0.reuse, 0x61, P3 ;  /* 0x000000610000780c */ /* 0x040fe20001fa4270 */
[-C--:B------:R-:W-:Y:S01]  /*11e50*/  FMUL R9, R223, R2.reuse ;  /* 0x00000002df097220 */ /* 0x080fe20000400000 */
[C---:B------:R-:W-:Y:S01]  /*11e60*/  ISETP.GT.AND P1, PT, R0.reuse, 0x60, P2 ;  /* 0x000000600000780c */ /* 0x040fe20001724270 */
[----:B------:R-:W-:Y:S01]  /*11e70*/  @P4 STG.E.U16 desc[UR36][R4.64+0xc0], R10 ;  /* 0x0000c00a04004986 */ /* 0x000fe2000c101524 */
[----:B------:R-:W-:Y:S02]  /*11e80*/  ISETP.GT.AND P4, PT, R0, 0x61, P2 ;  /* 0x000000610000780c */ /* 0x000fe40001784270 */
[----:B-1----:R-:W-:Y:S01]  /*11e90*/  PRMT R11, R3, 0x7610, R11 ;  /* 0x00007610030b7816 */ /* 0x002fe2000000000b */
[----:B------:R-:W-:Y:S01]  /*11ea0*/  FMUL R3, R222, R2 ;  /* 0x00000002de037220 */ /* 0x000fe20000400000 */
[----:B------:R-:W-:-:S02]  /*11eb0*/  F2FP.F16.F32.PACK_AB R8, RZ, R8 ;  /* 0x00000008ff08723e */ /* 0x000fc400000000ff */
[----:B------:R-:W-:Y:S02]  /*11ec0*/  F2FP.F16.F32.PACK_AB R9, RZ, R9 ;  /* 0x00000009ff09723e */ /* 0x000fe400000000ff */
[----:B0-----:R-:W-:Y:S02]  /*11ed0*/  PRMT R12, R8, 0x7610, R12 ;  /* 0x00007610080c7816 */ /* 0x001fe4000000000c */
[----:B------:R-:W-:Y:S01]  /*11ee0*/  F2FP.F16.F32.PACK_AB R8, RZ, R3 ;  /* 0x00000003ff08723e */ /* 0x000fe200000000ff */
[-C--:B------:R-:W-:Y:S01]  /*11ef0*/  FMUL R3, R221, R2.reuse ;  /* 0x00000002dd037220 */ /* 0x080fe20000400000 */
[----:B------:R-:W-:Y:S01]  /*11f00*/  PRMT R13, R9, 0x7610, R13 ;  /* 0x00007610090d7816 */ /* 0x000fe2000000000d */
[----:B------:R0:W-:Y:S01]  /*11f10*/  @P5 STG.E.U16 desc[UR36][R4.64+0xc2], R11 ;  /* 0x0000c20b04005986 */ /* 0x0001e2000c101524 */
[----:B------:R-:W-:Y:S02]  /*11f20*/  ISETP.GT.AND P0, PT, R0, 0x68, P3 ;  /* 0x000000680000780c */ /* 0x000fe40001f04270 */
[----:B------:R-:W-:Y:S01]  /*11f30*/  F2FP.F16.F32.PACK_AB R9, RZ, R3 ;  /* 0x00000003ff09723e */ /* 0x000fe200000000ff */
[----:B------:R1:W-:Y:S01]  /*11f40*/  @P1 STG.E.U16 desc[UR36][R6.64+0xc0], R12 ;  /* 0x0000c00c06001986 */ /* 0x0003e2000c101524 */
[----:B------:R-:W-:-:S03]  /*11f50*/  FMUL R3, R219, R2 ;  /* 0x00000002db037220 */ /* 0x000fc60000400000 */
[----:B------:R-:W-:Y:S01]  /*11f60*/  @P4 STG.E.U16 desc[UR36][R6.64+0xc2], R13 ;  /* 0x0000c20d06004986 */ /* 0x000fe2000c101524 */
[----:B------:R-:W-:Y:S02]  /*11f70*/  ISETP.GT.AND P4, PT, R0, 0x69, P3 ;  /* 0x000000690000780c */ /* 0x000fe40001f84270 */
[----:B------:R-:W-:Y:S01]  /*11f80*/  PRMT R14, R8, 0x7610, R14 ;  /* 0x00007610080e7816 */ /* 0x000fe2000000000e */
[-C--:B------:R-:W-:Y:S01]  /*11f90*/  FMUL R8, R220, R2.reuse ;  /* 0x00000002dc087220 */ /* 0x080fe20000400000 */
[----:B------:R-:W-:Y:S02]  /*11fa0*/  F2FP.F16.F32.PACK_AB R3, RZ, R3 ;  /* 0x00000003ff03723e */ /* 0x000fe400000000ff */
[----:B------:R-:W-:Y:S01]  /*11fb0*/  ISETP.GT.AND P1, PT, R0, 0x68, P2 ;  /* 0x000000680000780c */ /* 0x000fe20001724270 */
[----:B------:R-:W-:Y:S01]  /*11fc0*/  @P0 STG.E.U16 desc[UR36][R4.64+0xd0], R14 ;  /* 0x0000d00e04000986 */ /* 0x000fe2000c101524 */
[----:B0-----:R-:W-:Y:S01]  /*11fd0*/  PRMT R11, R3, 0x7610, R11 ;  /* 0x00007610030b7816 */ /* 0x001fe2000000000b */
[----:B------:R-:W-:Y:S01]  /*11fe0*/  FMUL R3, R217, R2 ;  /* 0x00000002d9037220 */ /* 0x000fe20000400000 */
[----:B------:R-:W-:Y:S01]  /*11ff0*/  F2FP.F16.F32.PACK_AB R10, RZ, R8 ;  /* 0x00000008ff0a723e */ /* 0x000fe200000000ff */
[----:B------:R-:W-:Y:S01]  /*12000*/  FMUL R8, R218, R2 ;  /* 0x00000002da087220 */ /* 0x000fe20000400000 */
[C---:B------:R-:W-:Y:S01]  /*12010*/  ISETP.GT.AND P0, PT, R0.reuse, 0x69, P2 ;  /* 0x000000690000780c */ /* 0x040fe20001704270 */
[----:B------:R0:W-:Y:S01]  /*12020*/  @P4 STG.E.U16 desc[UR36][R4.64+0xd2], R9 ;  /* 0x0000d20904004986 */ /* 0x0001e2000c101524 */
[----:B------:R-:W-:-:S02]  /*12030*/  ISETP.GT.AND P5, PT, R0, 0x70, P3 ;  /* 0x000000700000780c */ /* 0x000fc40001fa4270 */
[----:B------:R-:W-:-:S04]  /*12040*/  F2FP.F16.F32.PACK_AB R8, RZ, R8 ;  /* 0x00000008ff08723e */ /* 0x000fc800000000ff */
[----:B-1----:R-:W-:Y:S02]  /*12050*/  PRMT R12, R8, 0x7610, R12 ;  /* 0x00007610080c7816 */ /* 0x002fe4000000000c */
[----:B0-----:R-:W-:Y:S01]  /*12060*/  F2FP.F16.F32.PACK_AB R9, RZ, R3 ;  /* 0x00000003ff09723e */ /* 0x001fe200000000ff */
[-C--:B------:R-:W-:Y:S01]  /*12070*/  FMUL R3, R216, R2.reuse ;  /* 0x00000002d8037220 */ /* 0x080fe20000400000 */
[----:B------:R-:W-:Y:S01]  /*12080*/  FMUL R8, R215, R2 ;  /* 0x00000002d7087220 */ /* 0x000fe20000400000 */
[----:B------:R0:W-:Y:S03]  /*12090*/  @P1 STG.E.U16 desc[UR36][R6.64+0xd0], R10 ;  /* 0x0000d00a06001986 */ /* 0x0001e6000c101524 */
[----:B------:R-:W-:Y:S01]  /*120a0*/  F2FP.F16.F32.PACK_AB R3, RZ, R3 ;  /* 0x00000003ff03723e */ /* 0x000fe200000000ff */
[----:B------:R1:W-:Y:S01]  /*120b0*/  @P0 STG.E.U16 desc[UR36][R6.64+0xd2], R11 ;  /* 0x0000d20b06000986 */ /* 0x0003e2000c101524 */
[----:B------:R-:W-:-:S02]  /*120c0*/  ISETP.GT.AND P1, PT, R0, 0x70, P2 ;  /* 0x000000700000780c */ /* 0x000fc40001724270 */
[----:B------:R-:W-:Y:S01]  /*120d0*/  F2FP.F16.F32.PACK_AB R8, RZ, R8 ;  /* 0x00000008ff08723e */ /* 0x000fe200000000ff */
[----:B------:R2:W-:Y:S01]  /*120e0*/  @P5 STG.E.U16 desc[UR36][R4.64+0xe0], R12 ;  /* 0x0000e00c04005986 */ /* 0x0005e2000c101524 */
[----:B0-----:R-:W-:Y:S01]  /*120f0*/  PRMT R10, R9, 0x7610, R10 ;  /* 0x00007610090a7816 */ /* 0x001fe2000000000a */
[-C--:B------:R-:W-:Y:S01]  /*12100*/  FMUL R9, R214, R2.reuse ;  /* 0x00000002d6097220 */ /* 0x080fe20000400000 */
[----:B-1----:R-:W-:Y:S01]  /*12110*/  PRMT R11, R3, 0x7610, R11 ;  /* 0x00007610030b7816 */ /* 0x002fe2000000000b */
[----:B------:R-:W-:-:S03]  /*12120*/  FMUL R3, R213, R2 ;  /* 0x00000002d5037220 */ /* 0x000fc60000400000 */
[----:B------:R-:W-:Y:S02]  /*12130*/  F2FP.F16.F32.PACK_AB R9, RZ, R9 ;  /* 0x00000009ff09723e */ /* 0x000fe400000000ff */
[----:B--2---:R-:W-:Y:S02]  /*12140*/  PRMT R12, R8, 0x7610, R12 ;  /* 0x00007610080c7816 */ /* 0x004fe4000000000c */
[----:B------:R-:W-:Y:S01]  /*12150*/  F2FP.F16.F32.PACK_AB R8, RZ, R3 ;  /* 0x00000003ff08723e */ /* 0x000fe200000000ff */
[----:B------:R-:W-:Y:S01]  /*12160*/  FMUL R3, R212, R2 ;  /* 0x00000002d4037220 */ /* 0x000fe20000400000 */
[C---:B------:R-:W-:Y:S02]  /*12170*/  ISETP.GT.AND P4, PT, R0.reuse, 0x71, P2 ;  /* 0x000000710000780c */ /* 0x040fe40001784270 */
[----:B------:R-:W-:Y:S01]  /*12180*/  ISETP.GT.AND P5, PT, R0, 0x78, P3 ;  /* 0x000000780000780c */ /* 0x000fe20001fa4270 */
[----:B------:R0:W-:Y:S01]  /*12190*/  @P6 STG.E.U16 desc[UR36][R4.64+0xe2], R10 ;  /* 0x0000e20a04006986 */ /* 0x0001e2000c101524 */
[----:B------:R-:W-:-:S02]  /*121a0*/  PRMT R13, R9, 0x7610, R13 ;  /* 0x00007610090d7816 */ /* 0x000fc4000000000d */
[----:B------:R-:W-:Y:S01]  /*121b0*/  F2FP.F16.F32.PACK_AB R9, RZ, R3 ;  /* 0x00000003ff09723e */ /* 0x000fe200000000ff */
[----:B------:R1:W-:Y:S01]  /*121c0*/  @P1 STG.E.U16 desc[UR36][R6.64+0xe0], R11 ;  /* 0x0000e00b06001986 */ /* 0x0003e2000c101524 */
[----:B------:R-:W-:Y:S01]  /*121d0*/  ISETP.GT.AND P0, PT, R0, 0x79, P3 ;  /* 0x000000790000780c */ /* 0x000fe20001f04270 */
[-C--:B------:R-:W-:Y:S01]  /*121e0*/  FMUL R3, R210, R2.reuse ;  /* 0x00000002d2037220 */ /* 0x080fe20000400000 */
[----:B------:R-:W-:Y:S02]  /*121f0*/  ISETP.GT.AND P1, PT, R0, 0x78, P2 ;  /* 0x000000780000780c */ /* 0x000fe40001724270 */
[----:B------:R-:W-:Y:S01]  /*12200*/  PRMT R14, R8, 0x7610, R14 ;  /* 0x00007610080e7816 */ /* 0x000fe2000000000e */
[----:B------:R-:W-:Y:S01]  /*12210*/  FMUL R8, R211, R2 ;  /* 0x00000002d3087220 */ /* 0x000fe20000400000 */
[----:B------:R-:W-:Y:S01]  /*12220*/  F2FP.F16.F32.PACK_AB R3, RZ, R3 ;  /* 0x00000003ff03723e */ /* 0x000fe200000000ff */
[----:B------:R2:W-:Y:S01]  /*12230*/  @P4 STG.E.U16 desc[UR36][R6.64+0xe2], R12 ;  /* 0x0000e20c06004986 */ /* 0x0005e2000c101524 */
[----:B------:R-:W-:-:S02]  /*12240*/  ISETP.GT.AND P4, PT, R0, 0x79, P2 ;  /* 0x000000790000780c */ /* 0x000fc40001784270 */
[----:B0-----:R-:W-:Y:S01]  /*12250*/  F2FP.F16.F32.PACK_AB R10, RZ, R8 ;  /* 0x00000008ff0a723e */ /* 0x001fe200000000ff */
[----:B------:R-:W-:Y:S01]  /*12260*/  @P5 STG.E.U16 desc[UR36][R4.64+0xf0], R13 ;  /* 0x0000f00d04005986 */ /* 0x000fe2000c101524 */
[----:B-1----:R-:W-:Y:S01]  /*12270*/  PRMT R11, R3, 0x7610, R11 ;  /* 0x00007610030b7816 */ /* 0x002fe2000000000b */
[-C--:B------:R-:W-:Y:S01]  /*12280*/  FMUL R3, R208, R2.reuse ;  /* 0x00000002d0037220 */ /* 0x080fe20000400000 */
[----:B------:R-:W-:Y:S01]  /*12290*/  FMUL R8, R209, R2 ;  /* 0x00000002d1087220 */ /* 0x000fe20000400000 */
[C---:B------:R-:W-:Y:S01]  /*122a0*/  ISETP.GT.AND P5, PT, R0.reuse, 0x80, P3 ;  /* 0x000000800000780c */ /* 0x040fe20001fa4270 */
[----:B------:R-:W-:Y:S01]  /*122b0*/  @P0 STG.E.U16 desc[UR36][R4.64+0xf2], R14 ;  /* 0x0000f20e04000986 */ /* 0x000fe2000c101524 */
[----:B------:R-:W-:-:S03]  /*122c0*/  ISETP.GT.AND P6, PT, R0, 0x81, P3 ;  /* 0x000000810000780c */ /* 0x000fc60001fc4270 */
[----:B------:R0:W-:Y:S01]  /*122d0*/  @P1 STG.E.U16 desc[UR36][R6.64+0xf0], R9 ;  /* 0x0000f00906001986 */ /* 0x0001e2000c101524 */
[----:B------:R-:W-:-:S04]  /*122e0*/  F2FP.F16.F32.PACK_AB R8, RZ, R8 ;  /* 0x00000008ff08723e */ /* 0x000fc800000000ff */
[----:B--2---:R-:W-:Y:S01]  /*122f0*/  PRMT R12, R8, 0x7610, R12 ;  /* 0x00007610080c7816 */ /* 0x004fe2000000000c */
[-C--:B------:R-:W-:Y:S01]  /*12300*/  FMUL R8, R206, R2.reuse ;  /* 0x00000002ce087220 */ /* 0x080fe20000400000 */
[----:B0-----:R-:W-:Y:S01]  /*12310*/  F2FP.F16.F32.PACK_AB R9, RZ, R3 ;  /* 0x00000003ff09723e */ /* 0x001fe200000000ff */
[----:B------:R-:W-:Y:S01]  /*12320*/  FMUL R3, R207, R2 ;  /* 0x00000002cf037220 */ /* 0x000fe20000400000 */
[----:B------:R0:W-:Y:S01]  /*12330*/  @P4 STG.E.U16 desc[UR36][R6.64+0xf2], R10 ;  /* 0x0000f20a06004986 */ /* 0x0001e2000c101524 */
[----:B------:R-:W-:-:S03]  /*12340*/  ISETP.GT.AND P0, PT, R0, 0x80, P2 ;  /* 0x000000800000780c */ /* 0x000fc60001704270 */
[----:B------:R-:W-:Y:S01]  /*12350*/  F2FP.F16.F32.PACK_AB R3, RZ, R3 ;  /* 0x00000003ff03723e */ /* 0x000fe200000000ff */
[----:B------:R1:W-:Y:S01]  /*12360*/  @P5 STG.E.U16 desc[UR36][R4.64+0x100], R11 ;  /* 0x0001000b04005986 */ /* 0x0003e2000c101524 */
[----:B------:R-:W-:Y:S02]  /*12370*/  ISETP.GT.AND P1, PT, R0, 0x81, P2 ;  /* 0x000000810000780c */ /* 0x000fe40001724270 */
[----:B------:R-:W-:Y:S01]  /*12380*/  F2FP.F16.F32.PACK_AB R8, RZ, R8 ;  /* 0x00000008ff08723e */ /* 0x000fe200000000ff */
[----:B------:R2:W-:Y:S01]  /*12390*/  @P6 STG.E.U16 desc[UR36][R4.64+0x102], R12 ;  /* 0x0001020c04006986 */ /* 0x0005e2000c101524 */
[----:B0-----:R-:W-:Y:S01]  /*123a0*/  PRMT R10, R9, 0x7610, R10 ;  /* 0x00007610090a7816 */ /* 0x001fe2000000000a */
[-C--:B------:R-:W-:Y:S01]  /*123b0*/  FMUL R9, R205, R2.reuse ;  /* 0x00000002cd097220 */ /* 0x080fe20000400000 */
[----:B-1----:R-:W-:Y:S01]  /*123c0*/  PRMT R11, R3, 0x7610, R11 ;  /* 0x00007610030b7816 */ /* 0x002fe2000000000b */
[----:B------:R-:W-:Y:S01]  /*123d0*/  FMUL R3, R204, R2 ;  /* 0x00000002cc037220 */ /* 0x000fe20000400000 */
[----:B------:R-:W-:-:S02]  /*123e0*/  ISETP.GT.AND P4, PT, R0, 0x88, P3 ;  /* 0x000000880000780c */ /* 0x000fc40001f84270 */
[----:B--2---:R-:W-:Y:S02]  /*123f0*/  PRMT R12, R8, 0x7610, R12 ;  /* 0x00007610080c7816 */ /* 0x004fe4000000000c */
[----:B------:R-:W-:Y:S01]  /*12400*/  F2FP.F16.F32.PACK_AB R8, RZ, R3 ;  /* 0x00000003ff08723e */ /* 0x000fe200000000ff */
[-C--:B------:R-:W-:Y:S01]  /*12410*/  FMUL R3, R203, R2.reuse ;  /* 0x00000002cb037220 */ /* 0x080fe20000400000 */
[----:B------:R-:W-:Y:S02]  /*12420*/  F2FP.F16.F32.PACK_AB R9, RZ, R9 ;  /* 0x00000009ff09723e */ /* 0x000fe400000000ff */
[C---:B------:R-:W-:Y:S01]  /*12430*/  ISETP.GT.AND P5, PT, R0.reuse, 0x89, P3 ;  /* 0x000000890000780c */ /* 0x040fe20001fa4270 */
[----:B------:R0:W-:Y:S01]  /*12440*/  @P0 STG.E.U16 desc[UR36][R6.64+0x100], R10 ;  /* 0x0001000a06000986 */ /* 0x0001e2000c101524 */
[----:B------:R-:W-:Y:S02]  /*12450*/  PRMT R13, R9, 0x7610, R13 ;  /* 0x00007610090d7816 */ /* 0x000fe4000000000d */
[----:B------:R-:W-:Y:S01]  /*12460*/  F2FP.F16.F32.PACK_AB R9, RZ, R3 ;  /* 0x00000003ff09723e */ /* 0x000fe200000000ff */
[----:B------:R1:W-:Y:S01]  /*12470*/  @P1 STG.E.U16 desc[UR36][R6.64+0x102], R11 ;  /* 0x0001020b06001986 */ /* 0x0003e2000c101524 */
[C---:B------:R-:W-:Y:S01]  /*12480*/  ISETP.GT.AND P0, PT, R0.reuse, 0x88, P2 ;  /* 0x000000880000780c */ /* 0x040fe20001704270 */
[----:B------:R-:W-:Y:S01]  /*12490*/  FMUL R3, R201, R2 ;  /* 0x00000002c9037220 */ /* 0x000fe20000400000 */
[----:B------:R-:W-:-:S02]  /*124a0*/  ISETP.GT.AND P1, PT, R0, 0x89, P2 ;  /* 0x000000890000780c */ /* 0x000fc40001724270 */
[----:B------:R-:W-:Y:S01]  /*124b0*/  PRMT R14, R8, 0x7610, R14 ;  /* 0x00007610080e7816 */ /* 0x000fe2000000000e */
[----:B------:R-:W-:Y:S01]  /*124c0*/  FMUL R8, R202, R2 ;  /* 0x00000002ca087220 */ /* 0x000fe20000400000 */
[----:B------:R-:W-:Y:S01]  /*124d0*/  F2FP.F16.F32.PACK_AB R3, RZ, R3 ;  /* 0x00000003ff03723e */ /* 0x000fe200000000ff */
[----:B------:R2:W-:Y:S01]  /*124e0*/  @P4 STG.E.U16 desc[UR36][R4.64+0x110], R12 ;  /* 0x0001100c04004986 */ /* 0x0005e2000c101524 */
[----:B------:R-:W-:Y:S02]  /*124f0*/  ISETP.GT.AND P4, PT, R0, 0x90, P3 ;  /* 0x000000900000780c */ /* 0x000fe40001f84270 */
        /* <DEDUP_REMOVED lines=9> */
[----:B------:R-:W-:Y:S02]  /*12590*/  F2FP.F16.F32.PACK_AB R8, RZ, R8 ;  /* 0x00000008ff08723e */ /* 0x000fe400000000ff */
[----:B------:R-:W-:Y:S01]  /*125a0*/  ISETP.GT.AND P1, PT, R0, 0x91, P2 ;  /* 0x000000910000780c */ /* 0x000fe20001724270 */
[----:B------:R1:W-:Y:S01]  /*125b0*/  @P4 STG.E.U16 desc[UR36][R4.64+0x120], R10 ;  /* 0x0001200a04004986 */ /* 0x0003e2000c101524 */
[----:B--2---:R-:W-:Y:S01]  /*125c0*/  PRMT R12, R8, 0x7610, R12 ;  /* 0x00007610080c7816 */ /* 0x004fe2000000000c */
[-C--:B------:R-:W-:Y:S01]  /*125d0*/  FMUL R8, R197, R2.reuse ;  /* 0x00000002c5087220 */ /* 0x080fe20000400000 */
[----:B0-----:R-:W-:Y:S01]  /*125e0*/  F2FP.F16.F32.PACK_AB R9, RZ, R3 ;  /* 0x00000003ff09723e */ /* 0x001fe200000000ff */
[----:B------:R-:W-:Y:S01]  /*125f0*/  FMUL R3, R198, R2 ;  /* 0x00000002c6037220 */ /* 0x000fe20000400000 */
[----:B------:R-:W-:Y:S01]  /*12600*/  ISETP.GT.AND P4, PT, R0, 0x98, P3 ;  /* 0x000000980000780c */ /* 0x000fe20001f84270 */
[----:B------:R0:W-:Y:S03]  /*12610*/  @P5 STG.E.U16 desc[UR36][R4.64+0x122], R11 ;  /* 0x0001220b04005986 */ /* 0x0001e6000c101524 */
[----:B------:R-:W-:-:S02]  /*12620*/  F2FP.F16.F32.PACK_AB R3, RZ, R3 ;  /* 0x00000003ff03723e */ /* 0x000fc400000000ff */
[----:B-1----:R-:W-:Y:S01]  /*12630*/  PRMT R10, R9, 0x7610, R10 ;  /* 0x00007610090a7816 */ /* 0x002fe2000000000a */
[----:B------:R-:W-:Y:S01]  /*12640*/  FMUL R9, R196, R2 ;  /* 0x00000002c4097220 */ /* 0x000fe20000400000 */
[----:B------:R-:W-:Y:S01]  /*12650*/  F2FP.F16.F32.PACK_AB R8, RZ, R8 ;  /* 0x00000008ff08723e */ /* 0x000fe200000000ff */
[----:B------:R1:W-:Y:S01]  /*12660*/  @P0 STG.E.U16 desc[UR36][R6.64+0x120], R12 ;  /* 0x0001200c06000986 */ /* 0x0003e2000c101524 */
[----:B0-----:R-:W-:Y:S01]  /*12670*/  PRMT R11, R3, 0x7610, R11 ;  /* 0x00007610030b7816 */ /* 0x001fe2000000000b */
[----:B------:R-:W-:Y:S01]  /*12680*/  FMUL R3, R195, R2 ;  /* 0x00000002c3037220 */ /* 0x000fe20000400000 */
[C---:B------:R-:W-:Y:S01]  /*12690*/  ISETP.GT.AND P5, PT, R0.reuse, 0x99, P3 ;  /* 0x000000990000780c */ /* 0x040fe20001fa4270 */
[----:B------:R0:W-:Y:S01]  /*126a0*/  @P1 STG.E.U16 desc[UR36][R6.64+0x122], R10 ;  /* 0x0001220a06001986 */ /* 0x0001e2000c101524 */
[----:B------:R-:W-:Y:S02]  /*126b0*/  ISETP.GT.AND P1, PT, R0, 0x98, P2 ;  /* 0x000000980000780c */ /* 0x000fe40001724270 */
[----:B------:R-:W-:-:S02]  /*126c0*/  F2FP.F16.F32.PACK_AB R9, RZ, R9 ;  /* 0x00000009ff09723e */ /* 0x000fc400000000ff */
[----:B-1----:R-:W-:Y:S02]  /*126d0*/  PRMT R12, R8, 0x7610, R12 ;  /* 0x00007610080c7816 */ /* 0x002fe4000000000c */
[----:B------:R-:W-:Y:S01]  /*126e0*/  F2FP.F16.F32.PACK_AB R8, RZ, R3 ;  /* 0x00000003ff08723e */ /* 0x000fe200000000ff */
[-C--:B------:R-:W-:Y:S01]  /*126f0*/  FMUL R3, R194, R2.reuse ;  /* 0x00000002c2037220 */ /* 0x080fe20000400000 */
[C---:B------:R-:W-:Y:S01]  /*12700*/  ISETP.GT.AND P0, PT, R0.reuse, 0x99, P2 ;  /* 0x000000990000780c */ /* 0x040fe20001704270 */
[----:B------:R1:W-:Y:S01]  /*12710*/  @P4 STG.E.U16 desc[UR36][R4.64+0x130], R11 ;  /* 0x0001300b04004986 */ /* 0x0003e2000c101524 */
[----:B------:R-:W-:Y:S02]  /*12720*/  ISETP.GT.AND P4, PT, R0, 0xa0, P3 ;  /* 0x000000a00000780c */ /* 0x000fe40001f84270 */
[----:B------:R-:W-:Y:S02]  /*12730*/  PRMT R13, R9, 0x7610, R13 ;  /* 0x00007610090d7816 */ /* 0x000fe4000000000d */
[----:B------:R-:W-:Y:S01]  /*12740*/  F2FP.F16.F32.PACK_AB R9, RZ, R3 ;  /* 0x00000003ff09723e */ /* 0x000fe200000000ff */
[-C--:B------:R-:W-:Y:S01]  /*12750*/  FMUL R3, R192, R2.reuse ;  /* 0x00000002c0037220 */ /* 0x080fe20000400000 */
[----:B------:R-:W-:Y:S01]  /*12760*/  PRMT R14, R8, 0x7610, R14 ;  /* 0x00007610080e7816 */ /* 0x000fe2000000000e */
[----:B------:R-:W-:Y:S01]  /*12770*/  FMUL R8, R193, R2 ;  /* 0x00000002c1087220 */ /* 0x000fe20000400000 */
[----:B------:R2:W-:Y:S01]  /*12780*/  @P5 STG.E.U16 desc[UR36][R4.64+0x132], R12 ;  /* 0x0001320c04005986 */ /* 0x0005e2000c101524 */
[----:B------:R-:W-:-:S02]  /*12790*/  ISETP.GT.AND P5, PT, R0, 0xa1, P3 ;  /* 0x000000a10000780c */ /* 0x000fc40001fa4270 */
[----:B------:R-:W-:Y:S01]  /*127a0*/  F2FP.F16.F32.PACK_AB R3, RZ, R3 ;  /* 0x00000003ff03723e */ /* 0x000fe200000000ff */
[----:B------:R-:W-:Y:S01]  /*127b0*/  @P1 STG.E.U16 desc[UR36][R6.64+0x130], R13 ;  /* 0x0001300d06001986 */ /* 0x000fe2000c101524 */
[----:B0-----:R-:W-:Y:S01]  /*127c0*/  F2FP.F16.F32.PACK_AB R10, RZ, R8 ;  /* 0x00000008ff0a723e */ /* 0x001fe200000000ff */
[-C--:B------:R-:W-:Y:S01]  /*127d0*/  FMUL R8, R191, R2.reuse ;  /* 0x00000002bf087220 */ /* 0x080fe20000400000 */
[----:B-1----:R-:W-:Y:S01]  /*127e0*/  PRMT R11, R3, 0x7610, R11 ;  /* 0x00007610030b7816 */ /* 0x002fe2000000000b */
[----:B------:R-:W-:Y:S01]  /*127f0*/  @P0 STG.E.U16 desc[UR36][R6.64+0x132], R14 ;  /* 0x0001320e06000986 */ /* 0x000fe2000c101524 */
[----:B------:R-:W-:Y:S01]  /*12800*/  ISETP.GT.AND P0, PT, R0, 0xa0, P2 ;  /* 0x000000a00000780c */ /* 0x000fe20001704270 */
[----:B------:R-:W-:Y:S01]  /*12810*/  FMUL R3, R190, R2 ;  /* 0x00000002be037220 */ /* 0x000fe20000400000 */
[C---:B------:R-:W-:Y:S01]  /*12820*/  ISETP.GT.AND P1, PT, R0.reuse, 0xa1, P2 ;  /* 0x000000a10000780c */ /* 0x040fe20001724270 */
[----:B------:R0:W-:Y:S01]  /*12830*/  @P4 STG.E.U16 desc[UR36][R4.64+0x140], R9 ;  /* 0x0001400904004986 */ /* 0x0001e2000c101524 */
[----:B------:R-:W-:-:S02]  /*12840*/  ISETP.GT.AND P4, PT, R0, 0xa8, P3 ;  /* 0x000000a80000780c */ /* 0x000fc40001f84270 */
[----:B------:R-:W-:Y:S01]  /*12850*/  F2FP.F16.F32.PACK_AB R8, RZ, R8 ;  /* 0x00000008ff08723e */ /* 0x000fe200000000ff */
[----:B------:R1:W-:Y:S03]  /*12860*/  @P5 STG.E.U16 desc[UR36][R4.64+0x142], R10 ;  /* 0x0001420a04005986 */ /* 0x0003e6000c101524 */
[----:B--2---:R-:W-:Y:S02]  /*12870*/  PRMT R12, R8, 0x7610, R12 ;  /* 0x00007610080c7816 */ /* 0x004fe4000000000c */
[----:B0-----:R-:W-:Y:S01]  /*12880*/  F2FP.F16.F32.PACK_AB R9, RZ, R3 ;  /* 0x00000003ff09723e */ /* 0x001fe200000000ff */
[-C--:B------:R-:W-:Y:S01]  /*12890*/  FMUL R3, R189, R2.reuse ;  /* 0x00000002bd037220 */ /* 0x080fe20000400000 */
[-C--:B------:R-:W-:Y:S02]  /*128a0*/  FMUL R8, R188, R2.reuse ;  /* 0x00000002bc087220 */ /* 0x080fe40000400000 */
[----:B-1----:R-:W-:Y:S01]  /*128b0*/  PRMT R10, R9, 0x7610, R10 ;  /* 0x00007610090a7816 */ /* 0x002fe2000000000a */
[----:B------:R0:W-:Y:S01]  /*128c0*/  @P0 STG.E.U16 desc[UR36][R6.64+0x140], R11 ;  /* 0x0001400b06000986 */ /* 0x0001e2000c101524 */
[----:B------:R-:W-:Y:S01]  /*128d0*/  F2FP.F16.F32.PACK_AB R3, RZ, R3 ;  /* 0x00000003ff03723e */ /* 0x000fe200000000ff */
[----:B------:R-:W-:Y:S01]  /*128e0*/  FMUL R9, R187, R2 ;  /* 0x00000002bb097220 */ /* 0x000fe20000400000 */
[C---:B------:R-:W-:Y:S01]  /*128f0*/  ISETP.GT.AND P5, PT, R0.reuse, 0xa9, P3 ;  /* 0x000000a90000780c */ /* 0x040fe20001fa4270 */
[----:B------:R1:W-:Y:S01]  /*12900*/  @P1 STG.E.U16 desc[UR36][R6.64+0x142], R12 ;  /* 0x0001420c06001986 */ /* 0x0003e2000c101524 */
[----:B------:R-:W-:-:S03]  /*12910*/  ISETP.GT.AND P1, PT, R0, 0xa8, P2 ;  /* 0x000000a80000780c */ /* 0x000fc60001724270 */
[----:B------:R-:W-:Y:S01]  /*12920*/  @P4 STG.E.U16 desc[UR36][R4.64+0x150], R10 ;  /* 0x0001500a04004986 */ /* 0x000fe2000c101524 */
[----:B------:R-:W-:Y:S02]  /*12930*/  ISETP.GT.AND P4, PT, R0, 0xa9, P2 ;  /* 0x000000a90000780c */ /* 0x000fe40001784270 */
[----:B------:R-:W-:Y:S02]  /*12940*/  F2FP.F16.F32.PACK_AB R8, RZ, R8 ;  /* 0x00000008ff08723e */ /* 0x000fe400000000ff */
[----:B0-----:R-:W-:Y:S01]  /*12950*/  PRMT R11, R3, 0x7610, R11 ;  /* 0x00007610030b7816 */ /* 0x001fe2000000000b */
[-C--:B------:R-:W-:Y:S01]  /*12960*/  FMUL R3, R186, R2.reuse ;  /* 0x00000002ba037220 */ /* 0x080fe20000400000 */
[----:B------:R-:W-:Y:S02]  /*12970*/  F2FP.F16.F32.PACK_AB R9, RZ, R9 ;  /* 0x00000009ff09723e */ /* 0x000fe400000000ff */
[----:B-1----:R-:W-:Y:S02]  /*12980*/  PRMT R12, R8, 0x7610, R12 ;  /* 0x00007610080c7816 */ /* 0x002fe4000000000c */
[----:B------:R-:W-:Y:S01]  /*12990*/  F2FP.F16.F32.PACK_AB R8, RZ, R3 ;  /* 0x00000003ff08723e */ /* 0x000fe200000000ff */
[----:B------:R-:W-:Y:S01]  /*129a0*/  FMUL R3, R185, R2 ;  /* 0x00000002b9037220 */ /* 0x000fe20000400000 */
[----:B------:R-:W-:Y:S01]  /*129b0*/  PRMT R13, R9, 0x7610, R13 ;  /* 0x00007610090d7816 */ /* 0x000fe2000000000d */
[----:B------:R0:W-:Y:S01]  /*129c0*/  @P5 STG.E.U16 desc[UR36][R4.64+0x152], R11 ;  /* 0x0001520b04005986 */ /* 0x0001e2000c101524 */
[----:B------:R-:W-:-:S02]  /*129d0*/  ISETP.GT.AND P0, PT, R0, 0xb0, P3 ;  /* 0x000000b00000780c */ /* 0x000fc40001f04270 */
        /* <DEDUP_REMOVED lines=26> */
[----:B------:R-:W-:Y:S02]  /*12b80*/  ISETP.GT.AND P1, PT, R0, 0xb8, P2 ;  /* 0x000000b80000780c */ /* 0x000fe40001724270 */
[----:B------:R-:W-:Y:S02]  /*12b90*/  F2FP.F16.F32.PACK_AB R8, RZ, R8 ;  /* 0x00000008ff08723e */ /* 0x000fe400000000ff */
[----:B0-----:R-:W-:Y:S01]  /*12ba0*/  PRMT R10, R9, 0x7610, R10 ;  /* 0x00007610090a7816 */ /* 0x001fe2000000000a */
[-C--:B------:R-:W-:Y:S01]  /*12bb0*/  FMUL R9, R178, R2.reuse ;  /* 0x00000002b2097220 */ /* 0x080fe20000400000 */
[----:B-1----:R-:W-:Y:S01]  /*12bc0*/  PRMT R11, R3, 0x7610, R11 ;  /* 0x00007610030b7816 */ /* 0x002fe2000000000b */
[----:B------:R-:W-:Y:S01]  /*12bd0*/  FMUL R3, R177, R2 ;  /* 0x00000002b1037220 */ /* 0x000fe20000400000 */
[----:B------:R0:W-:Y:S02]  /*12be0*/  @P5 STG.E.U16 desc[UR36][R4.64+0x170], R12 ;  /* 0x0001700c04005986 */ /* 0x0001e4000c101524 */
[----:B------:R-:W-:-:S02]  /*12bf0*/  F2FP.F16.F32.PACK_AB R9, RZ, R9 ;  /* 0x00000009ff09723e */ /* 0x000fc400000000ff */
[C---:B------:R-:W-:Y:S02]  /*12c00*/  ISETP.GT.AND P4, PT, R0.reuse, 0xb9, P2 ;  /* 0x000000b90000780c */ /* 0x040fe40001784270 */
[----:B------:R-:W-:Y:S02]  /*12c10*/  ISETP.GT.AND P5, PT, R0, 0xc0, P3 ;  /* 0x000000c00000780c */ /* 0x000fe40001fa4270 */
[----:B0-----:R-:W-:Y:S02]  /*12c20*/  PRMT R12, R8, 0x7610, R12 ;  /* 0x00007610080c7816 */ /* 0x001fe4000000000c */
[----:B------:R-:W-:Y:S01]  /*12c30*/  F2FP.F16.F32.PACK_AB R8, RZ, R3 ;  /* 0x00000003ff08723e */ /* 0x000fe200000000ff */
[----:B------:R-:W-:Y:S01]  /*12c40*/  FMUL R3, R176, R2 ;  /* 0x00000002b0037220 */ /* 0x000fe20000400000 */
[----:B------:R-:W-:Y:S01]  /*12c50*/  PRMT R13, R9, 0x7610, R13 ;  /* 0x00007610090d7816 */ /* 0x000fe2000000000d */
[----:B------:R0:W-:Y:S01]  /*12c60*/  @P6 STG.E.U16 desc[UR36][R4.64+0x172], R10 ;  /* 0x0001720a04006986 */ /* 0x0001e2000c101524 */
[----:B------:R-:W-:-:S02]  /*12c70*/  ISETP.GT.AND P0, PT, R0, 0xc1, P3 ;  /* 0x000000c10000780c */ /* 0x000fc40001f04270 */
[----:B------:R-:W-:Y:S01]  /*12c80*/  F2FP.F16.F32.PACK_AB R9, RZ, R3 ;  /* 0x00000003ff09723e */ /* 0x000fe200000000ff */
[----:B------:R1:W-:Y:S01]  /*12c90*/  @P1 STG.E.U16 desc[UR36][R6.64+0x170], R11 ;  /* 0x0001700b06001986 */ /* 0x0003e2000c101524 */
[-C--:B------:R-:W-:Y:S01]  /*12ca0*/  FMUL R3, R174, R2.reuse ;  /* 0x00000002ae037220 */ /* 0x080fe20000400000 */
[----:B------:R-:W-:Y:S02]  /*12cb0*/  ISETP.GT.AND P1, PT, R0, 0xc0, P2 ;  /* 0x000000c00000780c */ /* 0x000fe40001724270 */
        /* <DEDUP_REMOVED lines=40> */
[C---:B------:R-:W-:Y:S01]  /*12f40*/  ISETP.GT.AND P0, PT, R0.reuse, 0xd0, P2 ;  /* 0x000000d00000780c */ /* 0x040fe20001704270 */
        /* <DEDUP_REMOVED lines=11> */
[----:B------:R-:W-:Y:S01]  /*13000*/  ISETP.GT.AND P5, PT, R0, 0xd9, P3 ;  /* 0x000000d90000780c */ /* 0x000fe20001fa4270 */
[----:B------:R-:W-:Y:S01]  /*13010*/  FMUL R8, R164, R2 ;  /* 0x00000002a4087220 */ /* 0x000fe20000400000 */
[----:B------:R-:W-:Y:S01]  /*13020*/  @P0 STG.E.U16 desc[UR36][R6.64+0x1a0], R14 ;  /* 0x0001a00e06000986 */ /* 0x000fe2000c101524 */
[----:B------:R-:W-:-:S03]  /*13030*/  ISETP.GT.AND P0, PT, R0, 0xd8, P2 ;  /* 0x000000d80000780c */ /* 0x000fc60001704270 */
[----:B------:R0:W-:Y:S01]  /*13040*/  @P1 STG.E.U16 desc[UR36][R6.64+0x1a2], R9 ;  /* 0x0001a20906001986 */ /* 0x0001e2000c101524 */
[----:B------:R-:W-:Y:S02]  /*13050*/  F2FP.F16.F32.PACK_AB R8, RZ, R8 ;  /* 0x00000008ff08723e */ /* 0x000fe400000000ff */
[----:B------:R-:W-:Y:S02]  /*13060*/  ISETP.GT.AND P1, PT, R0, 0xd9, P2 ;  /* 0x000000d90000780c */ /* 0x000fe40001724270 */
        /* <DEDUP_REMOVED lines=16> */
[----:B------:R1:W-:Y:S01]  /*13170*/  @P1 STG.E.U16 desc[UR36][R6.64+0x1b2], R10 ;  /* 0x0001b20a06001986 */ /* 0x0003e2000c101524 */
[C---:B------:R-:W-:Y:S02]  /*13180*/  ISETP.GT.AND P1, PT, R0.reuse, 0xe0, P2 ;  /* 0x000000e00000780c */ /* 0x040fe40001724270 */
[----:B------:R-:W-:Y:S02]  /*13190*/  ISETP.GT.AND P0, PT, R0, 0xe1, P2 ;  /* 0x000000e10000780c */ /* 0x000fe40001704270 */
[----:B0-----:R-:W-:Y:S02]  /*131a0*/  PRMT R12, R8, 0x7610, R12 ;  /* 0x00007610080c7816 */ /* 0x001fe4000000000c */
[----:B------:R-:W-:Y:S01]  /*131b0*/  F2FP.F16.F32.PACK_AB R8, RZ, R3 ;  /* 0x00000003ff08723e */ /* 0x000fe200000000ff */
[----:B------:R-:W-:Y:S01]  /*131c0*/  FMUL R3, R157, R2 ;  /* 0x000000029d037220 */ /* 0x000fe20000400000 */
[----:B------:R0:W-:Y:S01]  /*131d0*/  @P4 STG.E.U16 desc[UR36][R4.64+0x1c0], R11 ;  /* 0x0001c00b04004986 */ /* 0x0001e2000c101524 */
[----:B-1----:R-:W-:-:S02]  /*131e0*/  PRMT R10, R9, 0x7610, R10 ;  /* 0x00007610090a7816 */ /* 0x002fc4000000000a */
[----:B------:R-:W-:Y:S01]  /*131f0*/  PRMT R13, R8, 0x7610, R13 ;  /* 0x00007610080d7816 */ /* 0x000fe2000000000d */
[----:B------:R-:W-:Y:S01]  /*13200*/  @P5 STG.E.U16 desc[UR36][R4.64+0x1c2], R12 ;  /* 0x0001c20c04005986 */ /* 0x000fe2000c101524 */
[-C--:B------:R-:W-:Y:S01]  /*13210*/  FMUL R8, R156, R2.reuse ;  /* 0x000000029c087220 */ /* 0x080fe20000400000 */
[C---:B------:R-:W-:Y:S02]  /*13220*/  ISETP.GT.AND P4, PT, R0.reuse, 0xe8, P3 ;  /* 0x000000e80000780c */ /* 0x040fe40001f84270 */
[----:B------:R-:W-:Y:S01]  /*13230*/  F2FP.F16.F32.PACK_AB R9, RZ, R3 ;  /* 0x00000003ff09723e */ /* 0x000fe200000000ff */
[----:B------:R-:W-:Y:S01]  /*13240*/  FMUL R3, R155, R2 ;  /* 0x000000029b037220 */ /* 0x000fe20000400000 */
[C---:B------:R-:W-:Y:S02]  /*13250*/  ISETP.GT.AND P5, PT, R0.reuse, 0xe9, P3 ;  /* 0x000000e90000780c */ /* 0x040fe40001fa4270 */
[----:B------:R-:W-:Y:S02]  /*13260*/  ISETP.GT.AND P6, PT, R0, 0xe8, P2 ;  /* 0x000000e80000780c */ /* 0x000fe400017c4270 */
[----:B------:R-:W-:Y:S01]  /*13270*/  F2FP.F16.F32.PACK_AB R8, RZ, R8 ;  /* 0x00000008ff08723e */ /* 0x000fe200000000ff */
[----:B------:R1:W-:Y:S01]  /*13280*/  @P1 STG.E.U16 desc[UR36][R6.64+0x1c0], R10 ;  /* 0x0001c00a06001986 */ /* 0x0003e2000c101524 */
[----:B------:R-:W-:-:S02]  /*13290*/  F2FP.F16.F32.PACK_AB R3, RZ, R3 ;  /* 0x00000003ff03723e */ /* 0x000fc400000000ff */
[C---:B------:R-:W-:Y:S01]  /*132a0*/  ISETP.GT.AND P1, PT, R17.reuse, 0x80, PT ;  /* 0x000000801100780c */ /* 0x040fe20003f24270 */
[----:B------:R2:W-:Y:S01]  /*132b0*/  @P0 STG.E.U16 desc[UR36][R6.64+0x1c2], R13 ;  /* 0x0001c20d06000986 */ /* 0x0005e2000c101524 */
[----:B------:R-:W-:Y:S02]  /*132c0*/  ISETP.GT.AND P0, PT, R17, 0x88, PT ;  /* 0x000000881100780c */ /* 0x000fe40003f04270 */
[----:B0-----:R-:W-:Y:S02]  /*132d0*/  PRMT R11, R8, 0x7610, R11 ;  /* 0x00007610080b7816 */ /* 0x001fe4000000000b */
[----:B------:R-:W-:Y:S02]  /*132e0*/  PRMT R17, R3, 0x7610, R17 ;  /* 0x0000761003117816 */ /* 0x000fe40000000011 */
[----:B-1----:R-:W-:Y:S01]  /*132f0*/  PRMT R10, R9, 0x7610, R10 ;  /* 0x00007610090a7816 */ /* 0x002fe2000000000a */
[----:B------:R-:W-:-:S04]  /*13300*/  FMUL R3, R154, R2 ;  /* 0x000000029a037220 */ /* 0x000fc80000400000 */
[----:B------:R-:W-:Y:S01]  /*13310*/  @P4 STG.E.U16 desc[UR36][R4.64+0x1d0], R10 ;  /* 0x0001d00a04004986 */ /* 0x000fe2000c101524 */
[----:B------:R-:W-:-:S03]  /*13320*/  ISETP.GT.AND P4, PT, R0, 0xe9, P2 ;  /* 0x000000e90000780c */ /* 0x000fc60001784270 */
[----:B------:R0:W-:Y:S01]  /*13330*/  @P5 STG.E.U16 desc[UR36][R4.64+0x1d2], R11 ;  /* 0x0001d20b04005986 */ /* 0x0001e2000c101524 */
[----:B------:R-:W-:-:S03]  /*13340*/  ISETP.GT.AND P5, PT, R0, 0xf0, P3 ;  /* 0x000000f00000780c */ /* 0x000fc60001fa4270 */
[----:B------:R-:W-:Y:S01]  /*13350*/  @P6 STG.E.U16 desc[UR36][R6.64+0x1d0], R17 ;  /* 0x0001d01106006986 */ /* 0x000fe2000c101524 */
[----:B------:R-:W-:Y:S01]  /*13360*/  ISETP.GT.AND P6, PT, R0, 0xf1, P3 ;  /* 0x000000f10000780c */ /* 0x000fe20001fc4270 */
[-C--:B------:R-:W-:Y:S01]  /*13370*/  FMUL R8, R153, R2.reuse ;  /* 0x0000000299087220 */ /* 0x080fe20000400000 */
[----:B------:R-:W-:Y:S01]  /*13380*/  FMUL R9, R152, R2 ;  /* 0x0000000298097220 */ /* 0x000fe20000400000 */
[----:B--2---:R-:W-:-:S03]  /*13390*/  F2FP.F16.F32.PACK_AB R13, RZ, R3 ;  /* 0x00000003ff0d723e */ /* 0x004fc600000000ff */
[----:B------:R-:W-:Y:S02]  /*133a0*/  F2FP.F16.F32.PACK_AB R14, RZ, R8 ;  /* 0x00000008ff0e723e */ /* 0x000fe400000000ff */
[----:B------:R-:W-:Y:S01]  /*133b0*/  F2FP.F16.F32.PACK_AB R15, RZ, R9 ;  /* 0x00000009ff0f723e */ /* 0x000fe200000000ff */
[----:B------:R-:W-:Y:S01]  /*133c0*/  @P4 STG.E.U16 desc[UR36][R6.64+0x1d2], R13 ;  /* 0x0001d20d06004986 */ /* 0x000fe2000c101524 */
[----:B------:R-:W-:-:S03]  /*133d0*/  ISETP.GT.AND P4, PT, R0, 0xf1, P2 ;  /* 0x000000f10000780c */ /* 0x000fc60001784270 */
[----:B------:R-:W-:Y:S04]  /*133e0*/  @P5 STG.E.U16 desc[UR36][R4.64+0x1e0], R14 ;  /* 0x0001e00e04005986 */ /* 0x000fe8000c101524 */
[----:B------:R-:W-:Y:S01]  /*133f0*/  @P6 STG.E.U16 desc[UR36][R4.64+0x1e2], R15 ;  /* 0x0001e20f04006986 */ /* 0x000fe2000c101524 */
[----:B------:R-:W-:Y:S01]  /*13400*/  ISETP.GT.AND P6, PT, R0, 0xf0, P2 ;  /* 0x000000f00000780c */ /* 0x000fe200017c4270 */
[-C--:B0-----:R-:W-:Y:S01]  /*13410*/  FMUL R11, R23, R2.reuse ;  /* 0x00000002170b7220 */ /* 0x081fe20000400000 */
[----:B------:R-:W-:-:S04]  /*13420*/  FMUL R12, R22, R2 ;  /* 0x00000002160c7220 */ /* 0x000fc80000400000 */
[----:B------:R-:W-:Y:S02]  /*13430*/  F2FP.F16.F32.PACK_AB R11, RZ, R11 ;  /* 0x0000000bff0b723e */ /* 0x000fe400000000ff */
[----:B------:R-:W-:Y:S02]  /*13440*/  F2FP.F16.F32.PACK_AB R12, RZ, R12 ;  /* 0x0000000cff0c723e */ /* 0x000fe400000000ff */
[C---:B------:R-:W-:Y:S02]  /*13450*/  ISETP.GT.AND P5, PT, R0.reuse, 0xf8, P3 ;  /* 0x000000f80000780c */ /* 0x040fe40001fa4270 */
[----:B------:R-:W-:Y:S01]  /*13460*/  ISETP.GT.AND P3, PT, R0, 0xf9, P3 ;  /* 0x000000f90000780c */ /* 0x000fe20001f64270 */
[----:B------:R-:W-:Y:S01]  /*13470*/  @P6 STG.E.U16 desc[UR36][R6.64+0x1e0], R11 ;  /* 0x0001e00b06006986 */ /* 0x000fe2000c101524 */
[----:B------:R-:W-:-:S03]  /*13480*/  FMUL R10, R21, R2 ;  /* 0x00000002150a7220 */ /* 0x000fc60000400000 */
[----:B------:R0:W-:Y:S01]  /*13490*/  @P4 STG.E.U16 desc[UR36][R6.64+0x1e2], R12 ;  /* 0x0001e20c06004986 */ /* 0x0001e2000c101524 */
[----:B------:R-:W-:Y:S01]  /*134a0*/  ISETP.GT.AND P4, PT, R0, 0xf8, P2 ;  /* 0x000000f80000780c */ /* 0x000fe20001784270 */
[-C--:B------:R-:W-:Y:S01]  /*134b0*/  FMUL R9, R20, R2.reuse ;  /* 0x0000000214097220 */ /* 0x080fe20000400000 */
[-C--:B------:R-:W-:Y:S01]  /*134c0*/  FMUL R8, R18, R2.reuse ;  /* 0x0000000212087220 */ /* 0x080fe20000400000 */
[----:B------:R-:W-:Y:S01]  /*134d0*/  FMUL R3, R19, R2 ;  /* 0x0000000213037220 */ /* 0x000fe20000400000 */
[----:B------:R-:W-:Y:S02]  /*134e0*/  F2FP.F16.F32.PACK_AB R10, RZ, R10 ;  /* 0x0000000aff0a723e */ /* 0x000fe400000000ff */
[----:B------:R-:W-:Y:S02]  /*134f0*/  ISETP.GT.AND P2, PT, R0, 0xf9, P2 ;  /* 0x000000f90000780c */ /* 0x000fe40001744270 */
[----:B------:R-:W-:Y:S02]  /*13500*/  F2FP.F16.F32.PACK_AB R9, RZ, R9 ;  /* 0x00000009ff09723e */ /* 0x000fe400000000ff */
[----:B------:R-:W-:-:S02]  /*13510*/  F2FP.F16.F32.PACK_AB R8, RZ, R8 ;  /* 0x00000008ff08723e */ /* 0x000fc400000000ff */
[----:B------:R-:W-:Y:S01]  /*13520*/  F2FP.F16.F32.PACK_AB R3, RZ, R3 ;  /* 0x00000003ff03723e */ /* 0x000fe200000000ff */
[----:B------:R-:W-:Y:S01]  /*13530*/  @P5 STG.E.U16 desc[UR36][R4.64+0x1f0], R10 ;  /* 0x0001f00a04005986 */ /* 0x000fe2000c101524 */
[----:B0-----:R-:W-:Y:S01]  /*13540*/  PRMT R12, R8, 0x7610, R12 ;  /* 0x00007610080c7816 */ /* 0x001fe2000000000c */
[----:B------:R-:W-:Y:S01]  /*13550*/  @P4 IMAD.MOV.U32 R8, RZ, RZ, R6 ;  /* 0x000000ffff084224 */ /* 0x000fe200078e0006 */
[----:B------:R-:W-:Y:S01]  /*13560*/  PRMT R11, R3, 0x7610, R11 ;  /* 0x00007610030b7816 */ /* 0x000fe2000000000b */
[----:B------:R0:W-:Y:S01]  /*13570*/  @P3 STG.E.U16 desc[UR36][R4.64+0x1f2], R9 ;  /* 0x0001f20904003986 */ /* 0x0001e2000c101524 */
[----:B------:R-:W-:Y:S02]  /*13580*/  USHF.L.U32 UR12, UR8, 0x8, URZ ;  /* 0x00000008080c7899 */ /* 0x000fe4000800063f */
[----:B------:R-:W-:Y:S01]  /*13590*/  USHF.L.U64.HI UR11, UR8, 0x8, UR9 ;  /* 0x00000008080b7899 */ /* 0x000fe20008010209 */
[----:B0-----:R-:W-:-:S03]  /*135a0*/  @P4 IMAD.MOV.U32 R9, RZ, RZ, R7 ;  /* 0x000000ffff094224 */ /* 0x001fc600078e0007 */
[----:B------:R-:W-:Y:S02]  /*135b0*/  IMAD.U32 R3, RZ, RZ, UR12 ;  /* 0x0000000cff037e24 */ /* 0x000fe4000f8e00ff */
[----:B------:R0:W-:Y:S01]  /*135c0*/  @P4 STG.E.U16 desc[UR36][R8.64+0x1f0], R11 ;  /* 0x0001f00b08004986 */ /* 0x0001e2000c101524 */
[C---:B------:R-:W-:Y:S02]  /*135d0*/  ISETP.GT.AND P3, PT, R0.reuse, RZ, P1 ;  /* 0x000000ff0000720c */ /* 0x040fe40000f64270 */
[----:B------:R-:W-:Y:S01]  /*135e0*/  ISETP.GT.AND P4, PT, R0, 0x1, P1 ;  /* 0x000000010000780c */ /* 0x000fe20000f84270 */
[-C--:B------:R-:W-:Y:S01]  /*135f0*/  FMUL R24, R24, R2.reuse ;  /* 0x0000000218187220 */ /* 0x080fe20000400000 */
[----:B------:R-:W-:Y:S01]  /*13600*/  FMUL R25, R25, R2 ;  /* 0x0000000219197220 */ /* 0x000fe20000400000 */
[----:B0-----:R-:W-:Y:S01]  /*13610*/  @P2 IMAD.MOV.U32 R8, RZ, RZ, R6 ;  /* 0x000000ffff082224 */ /* 0x001fe200078e0006 */
[----:B------:R-:W-:Y:S01]  /*13620*/  @P2 MOV R9, R7 ;  /* 0x0000000700092202 */ /* 0x000fe20000000f00 */
[----:B------:R-:W-:-:S04]  /*13630*/  IMAD.U32 R7, RZ, RZ, UR11 ;  /* 0x0000000bff077e24 */ /* 0x000fc8000f8e00ff */
[----:B------:R0:W-:Y:S01]  /*13640*/  @P2 STG.E.U16 desc[UR36][R8.64+0x1f2], R12 ;  /* 0x0001f20c08002986 */ /* 0x0001e2000c101524 */
[C---:B------:R-:W-:Y:S02]  /*13650*/  IADD3 R6, P2, P6, R4.reuse, UR5, R3 ;  /* 0x0000000504067c10 */ /* 0x040fe4000fe5e003 */
[----:B------:R-:W-:Y:S02]  /*13660*/  IADD3 R4, P5, R4, UR12, RZ ;  /* 0x0000000c04047c10 */ /* 0x000fe4000ffbe0ff */
[C---:B------:R-:W-:Y:S02]  /*13670*/  IADD3.X R7, R5.reuse, UR4, R7, P2, P6 ;  /* 0x0000000405077c10 */ /* 0x040fe400097ec407 */
[----:B------:R-:W-:Y:S02]  /*13680*/  F2FP.F16.F32.PACK_AB R24, RZ, R24 ;  /* 0x00000018ff18723e */ /* 0x000fe400000000ff */
[----:B------:R-:W-:Y:S02]  /*13690*/  IADD3.X R5, R5, UR11, RZ, P5, !PT ;  /* 0x0000000b05057c10 */ /* 0x000fe4000affe4ff */
[----:B------:R-:W-:-:S02]  /*136a0*/  F2FP.F16.F32.PACK_AB R25, RZ, R25 ;  /* 0x00000019ff19723e */ /* 0x000fc400000000ff */
[C---:B------:R-:W-:Y:S01]  /*136b0*/  ISETP.GT.AND P2, PT, R0.reuse, RZ, P0 ;  /* 0x000000ff0000720c */ /* 0x040fe20000744270 */
[----:B------:R-:W-:Y:S01]  /*136c0*/  @P3 STG.E.U16 desc[UR36][R4.64], R24 ;  /* 0x0000001804003986 */ /* 0x000fe2000c101524 */
[----:B------:R-:W-:Y:S01]  /*136d0*/  ISETP.GT.AND P3, PT, R0, 0x1, P0 ;  /* 0x000000010000780c */ /* 0x000fe20000764270 */
[-C--:B------:R-:W-:Y:S02]  /*136e0*/  FMUL R26, R26, R2.reuse ;  /* 0x000000021a1a7220 */ /* 0x080fe40000400000 */
[----:B------:R-:W-:Y:S01]  /*136f0*/  @P4 STG.E.U16 desc[UR36][R4.64+0x2], R25 ;  /* 0x0000021904004986 */ /* 0x000fe2000c101524 */
[----:B------:R-:W-:Y:S01]  /*13700*/  ISETP.GT.AND P4, PT, R0, 0x8, P1 ;  /* 0x000000080000780c */ /* 0x000fe20000f84270 */
[-C--:B------:R-:W-:Y:S01]  /*13710*/  FMUL R27, R27, R2.reuse ;  /* 0x000000021b1b7220 */ /* 0x080fe20000400000 */
[----:B0-----:R-:W-:Y:S01]  /*13720*/  IADD3 R8, P5, R4, UR5, RZ ;  /* 0x0000000504087c10 */ /* 0x001fe2000ffbe0ff */
[----:B------:R-:W-:Y:S01]  /*13730*/  FMUL R28, R28, R2 ;  /* 0x000000021c1c7220 */ /* 0x000fe20000400000 */
[----:B------:R-:W-:-:S02]  /*13740*/  F2FP.F16.F32.PACK_AB R26, RZ, R26 ;  /* 0x0000001aff1a723e */ /* 0x000fc400000000ff */
[----:B------:R-:W-:Y:S02]  /*13750*/  IADD3.X R9, R5, UR4, RZ, P5, !PT ;  /* 0x0000000405097c10 */ /* 0x000fe4000affe4ff */
[----:B------:R-:W-:Y:S02]  /*13760*/  F2FP.F16.F32.PACK_AB R27, RZ, R27 ;  /* 0x0000001bff1b723e */ /* 0x000fe400000000ff */
[----:B------:R-:W-:Y:S01]  /*13770*/  F2FP.F16.F32.PACK_AB R28, RZ, R28 ;  /* 0x0000001cff1c723e */ /* 0x000fe200000000ff */
[----:B------:R-:W-:Y:S01]  /*13780*/  @P2 STG.E.U16 desc[UR36][R8.64], R26 ;  /* 0x0000001a08002986 */ /* 0x000fe2000c101524 */
[C---:B------:R-:W-:Y:S02]  /*13790*/  ISETP.GT.AND P5, PT, R0.reuse, 0x9, P1 ;  /* 0x000000090000780c */ /* 0x040fe40000fa4270 */
[C---:B------:R-:W-:Y:S01]  /*137a0*/  ISETP.GT.AND P2, PT, R0.reuse, 0x8, P0 ;  /* 0x000000080000780c */ /* 0x040fe20000744270 */
[----:B------:R-:W-:Y:S01]  /*137b0*/  @P3 STG.E.U16 desc[UR36][R8.64+0x2], R27 ;  /* 0x0000021b08003986 */ /* 0x000fe2000c101524 */
[-C--:B------:R-:W-:Y:S01]  /*137c0*/  FMUL R29, R29, R2.reuse ;  /* 0x000000021d1d7220 */ /* 0x080fe20000400000 */
[----:B------:R-:W-:Y:S01]  /*137d0*/  ISETP.GT.AND P3, PT, R0, 0x9, P0 ;  /* 0x000000090000780c */ /* 0x000fe20000764270 */
[-C--:B------:R-:W-:Y:S01]  /*137e0*/  FMUL R30, R30, R2.reuse ;  /* 0x000000021e1e7220 */ /* 0x080fe20000400000 */
[----:B------:R-:W-:Y:S01]  /*137f0*/  @P4 STG.E.U16 desc[UR36][R4.64+0x10], R28 ;  /* 0x0000101c04004986 */ /* 0x000fe2000c101524 */
[----:B------:R-:W-:Y:S01]  /*13800*/  ISETP.GT.AND P4, PT, R0, 0x10, P1 ;  /* 0x000000100000780c */ /* 0x000fe20000f84270 */
[-C--:B------:R-:W-:Y:S01]  /*13810*/  FMUL R31, R31, R2.reuse ;  /* 0x000000021f1f7220 */ /* 0x080fe20000400000 */
[----:B------:R-:W-:Y:S01]  /*13820*/  IADD3 R10, P6, R4, UR5, RZ ;  /* 0x00000005040a7c10 */ /* 0x000fe2000ffde0ff */
[----:B------:R-:W-:Y:S01]  /*13830*/  FMUL R32, R32, R2 ;  /* 0x0000000220207220 */ /* 0x000fe20000400000 */
[----:B------:R-:W-:-:S02]  /*13840*/  F2FP.F16.F32.PACK_AB R29, RZ, R29 ;  /* 0x0000001dff1d723e */ /* 0x000fc400000000ff */
[----:B------:R-:W-:Y:S02]  /*13850*/  F2FP.F16.F32.PACK_AB R30, RZ, R30 ;  /* 0x0000001eff1e723e */ /* 0x000fe400000000ff */
[----:B------:R-:W-:Y:S02]  /*13860*/  IADD3.X R11, R5, UR4, RZ, P6, !PT ;  /* 0x00000004050b7c10 */ /* 0x000fe4000b7fe4ff */
[----:B------:R-:W-:Y:S01]  /*13870*/  F2FP.F16.F32.PACK_AB R31, RZ, R31 ;  /* 0x0000001fff1f723e */ /* 0x000fe200000000ff */
[----:B------:R-:W-:Y:S01]  /*13880*/  @P5 STG.E.U16 desc[UR36][R4.64+0x12], R29 ;  /* 0x0000121d04005986 */ /* 0x000fe2000c101524 */
[----:B------:R-:W-:Y:S02]  /*13890*/  F2FP.F16.F32.PACK_AB R32, RZ, R32 ;  /* 0x00000020ff20723e */ /* 0x000fe400000000ff */
[C---:B------:R-:W-:Y:S01]  /*138a0*/  ISETP.GT.AND P5, PT, R0.reuse, 0x11, P1 ;  /* 0x000000110000780c */ /* 0x040fe20000fa4270 */
[----:B------:R-:W-:Y:S01]  /*138b0*/  @P2 STG.E.U16 desc[UR36][R10.64+0x10], R30 ;  /* 0x0000101e0a002986 */ /* 0x000fe2000c101524 */
[----:B------:R-:W-:Y:S01]  /*138c0*/  ISETP.GT.AND P2, PT, R0, 0x10, P0 ;  /* 0x000000100000780c */ /* 0x000fe20000744270 */
[----:B------:R-:W-:-:S02]  /*138d0*/  FMUL R33, R33, R2 ;  /* 0x0000000221217220 */ /* 0x000fc40000400000 */
[----:B------:R-:W-:Y:S01]  /*138e0*/  @P3 STG.E.U16 desc[UR36][R6.64+0x12], R31 ;  /* 0x0000121f06003986 */ /* 0x000fe2000c101524 */
[----:B------:R-:W-:Y:S01]  /*138f0*/  ISETP.GT.AND P3, PT, R0, 0x11, P0 ;  /* 0x000000110000780c */ /* 0x000fe20000764270 */
[-C--:B------:R-:W-:Y:S02]  /*13900*/  FMUL R34, R34, R2.reuse ;  /* 0x0000000222227220 */ /* 0x080fe40000400000 */
[----:B------:R-:W-:Y:S01]  /*13910*/  @P4 STG.E.U16 desc[UR36][R4.64+0x20], R32 ;  /* 0x0000202004004986 */ /* 0x000fe2000c101524 */
[----:B------:R-:W-:Y:S01]  /*13920*/  ISETP.GT.AND P4, PT, R0, 0x18, P1 ;  /* 0x000000180000780c */ /* 0x000fe20000f84270 */
[-C--:B------:R-:W-:Y:S01]  /*13930*/  FMUL R35, R35, R2.reuse ;  /* 0x0000000223237220 */ /* 0x080fe20000400000 */
[----:B------:R-:W-:Y:S01]  /*13940*/  FMUL R36, R36, R2 ;  /* 0x0000000224247220 */ /* 0x000fe20000400000 */
[----:B------:R-:W-:Y:S02]  /*13950*/  F2FP.F16.F32.PACK_AB R33, RZ, R33 ;  /* 0x00000021ff21723e */ /* 0x000fe400000000ff */
[----:B------:R-:W-:-:S02]  /*13960*/  F2FP.F16.F32.PACK_AB R34, RZ, R34 ;  /* 0x00000022ff22723e */ /* 0x000fc400000000ff */
[----:B------:R-:W-:Y:S01]  /*13970*/  F2FP.F16.F32.PACK_AB R35, RZ, R35 ;  /* 0x00000023ff23723e */ /* 0x000fe200000000ff */
[----:B------:R-:W-:Y:S01]  /*13980*/  @P5 STG.E.U16 desc[UR36][R4.64+0x22], R33 ;  /* 0x0000222104005986 */ /* 0x000fe2000c101524 */
[----:B------:R-:W-:Y:S02]  /*13990*/  F2FP.F16.F32.PACK_AB R36, RZ, R36 ;  /* 0x00000024ff24723e */ /* 0x000fe400000000ff */
[C---:B------:R-:W-:Y:S01]  /*139a0*/  ISETP.GT.AND P5, PT, R0.reuse, 0x19, P1 ;  /* 0x000000190000780c */ /* 0x040fe20000fa4270 */
[----:B------:R-:W-:Y:S01]  /*139b0*/  @P2 STG.E.U16 desc[UR36][R6.64+0x20], R34 ;  /* 0x0000202206002986 */ /* 0x000fe2000c101524 */
[C---:B------:R-:W-:Y:S01]  /*139c0*/  ISETP.GT.AND P2, PT, R0.reuse, 0x18, P0 ;  /* 0x000000180000780c */ /* 0x040fe20000744270 */
[-C--:B------:R-:W-:Y:S02]  /*139d0*/  FMUL R37, R37, R2.reuse ;  /* 0x0000000225257220 */ /* 0x080fe40000400000 */
[----:B------:R-:W-:Y:S01]  /*139e0*/  @P3 STG.E.U16 desc[UR36][R6.64+0x22], R35 ;  /* 0x0000222306003986 */ /* 0x000fe2000c101524 */
[----:B------:R-:W-:Y:S01]  /*139f0*/  ISETP.GT.AND P3, PT, R0, 0x19, P0 ;  /* 0x000000190000780c */ /* 0x000fe20000764270 */
[----:B------:R-:W-:-:S02]  /*13a00*/  FMUL R38, R38, R2 ;  /* 0x0000000226267220 */ /* 0x000fc40000400000 */
[----:B------:R-:W-:Y:S01]  /*13a10*/  @P4 STG.E.U16 desc[UR36][R4.64+0x30], R36 ;  /* 0x0000302404004986 */ /* 0x000fe2000c101524 */
[----:B------:R-:W-:Y:S01]  /*13a20*/  ISETP.GT.AND P4, PT, R0, 0x20, P1 ;  /* 0x000000200000780c */ /* 0x000fe20000f84270 */
[-C--:B------:R-:W-:Y:S01]  /*13a30*/  FMUL R39, R39, R2.reuse ;  /* 0x0000000227277220 */ /* 0x080fe20000400000 */
[----:B------:R-:W-:Y:S01]  /*13a40*/  FMUL R40, R40, R2 ;  /* 0x0000000228287220 */ /* 0x000fe20000400000 */
[----:B------:R-:W-:Y:S02]  /*13a50*/  F2FP.F16.F32.PACK_AB R37, RZ, R37 ;  /* 0x00000025ff25723e */ /* 0x000fe400000000ff */
[----:B------:R-:W-:Y:S02]  /*13a60*/  F2FP.F16.F32.PACK_AB R38, RZ, R38 ;  /* 0x00000026ff26723e */ /* 0x000fe400000000ff */
[----:B------:R-:W-:Y:S01]  /*13a70*/  F2FP.F16.F32.PACK_AB R39, RZ, R39 ;  /* 0x00000027ff27723e */ /* 0x000fe200000000ff */
[----:B------:R-:W-:Y:S01]  /*13a80*/  @P5 STG.E.U16 desc[UR36][R4.64+0x32], R37 ;  /* 0x0000322504005986 */ /* 0x000fe2000c101524 */
[----:B------:R-:W-:-:S02]  /*13a90*/  F2FP.F16.F32.PACK_AB R40, RZ, R40 ;  /* 0x00000028ff28723e */ /* 0x000fc400000000ff */
[C---:B------:R-:W-:Y:S01]  /*13aa0*/  ISETP.GT.AND P5, PT, R0.reuse, 0x21, P1 ;  /* 0x000000210000780c */ /* 0x040fe20000fa4270 */
[----:B------:R-:W-:Y:S01]  /*13ab0*/  @P2 STG.E.U16 desc[UR36][R6.64+0x30], R38 ;  /* 0x0000302606002986 */ /* 0x000fe2000c101524 */
[C---:B------:R-:W-:Y:S01]  /*13ac0*/  ISETP.GT.AND P2, PT, R0.reuse, 0x20, P0 ;  /* 0x000000200000780c */ /* 0x040fe20000744270 */
[-C--:B------:R-:W-:Y:S02]  /*13ad0*/  FMUL R41, R41, R2.reuse ;  /* 0x0000000229297220 */ /* 0x080fe40000400000 */
[----:B------:R-:W-:Y:S01]  /*13ae0*/  @P3 STG.E.U16 desc[UR36][R6.64+0x32], R39 ;  /* 0x0000322706003986 */ /* 0x000fe2000c101524 */
[----:B------:R-:W-:Y:S01]  /*13af0*/  ISETP.GT.AND P3, PT, R0, 0x21, P0 ;  /* 0x000000210000780c */ /* 0x000fe20000764270 */
[-C--:B------:R-:W-:Y:S02]  /*13b00*/  FMUL R42, R42, R2.reuse ;  /* 0x000000022a2a7220 */ /* 0x080fe40000400000 */
[----:B------:R-:W-:Y:S01]  /*13b10*/  @P4 STG.E.U16 desc[UR36][R4.64+0x40], R40 ;  /* 0x0000402804004986 */ /* 0x000fe2000c101524 */
[----:B------:R-:W-:Y:S01]  /*13b20*/  ISETP.GT.AND P4, PT, R0, 0x28, P1 ;  /* 0x000000280000780c */ /* 0x000fe20000f84270 */
[-C--:B------:R-:W-:Y:S01]  /*13b30*/  FMUL R43, R43, R2.reuse ;  /* 0x000000022b2b7220 */ /* 0x080fe20000400000 */
[----:B------:R-:W-:Y:S01]  /*13b40*/  FMUL R44, R44, R2 ;  /* 0x000000022c2c7220 */ /* 0x000fe20000400000 */
[----:B------:R-:W-:-:S02]  /*13b50*/  F2FP.F16.F32.PACK_AB R41, RZ, R41 ;  /* 0x00000029ff29723e */ /* 0x000fc400000000ff */
[----:B------:R-:W-:Y:S02]  /*13b60*/  F2FP.F16.F32.PACK_AB R42, RZ, R42 ;  /* 0x0000002aff2a723e */ /* 0x000fe400000000ff */
        /* <DEDUP_REMOVED lines=357> */
[----:B------:R-:W-:Y:S01]  /*151c0*/  ISETP.GT.AND P2, PT, R0, 0xd8, P0 ;  /* 0x000000d80000780c */ /* 0x000fe20000744270 */
[-C--:B------:R-:W-:Y:S02]  /*151d0*/  FMUL R133, R133, R2.reuse ;  /* 0x0000000285857220 */ /* 0x080fe40000400000 */
[----:B------:R-:W-:Y:S01]  /*151e0*/  @P3 STG.E.U16 desc[UR36][R6.64+0x1a2], R131 ;  /* 0x0001a28306003986 */ /* 0x000fe2000c101524 */
[----:B------:R-:W-:-:S03]  /*151f0*/  FMUL R134, R134, R2 ;  /* 0x0000000286867220 */ /* 0x000fc60000400000 */
[----:B------:R-:W-:Y:S01]  /*15200*/  @P4 STG.E.U16 desc[UR36][R4.64+0x1b0], R132 ;  /* 0x0001b08404004986 */ /* 0x000fe2000c101524 */
[C---:B------:R-:W-:Y:S01]  /*15210*/  ISETP.GT.AND P4, PT, R0.reuse, 0xd9, P0 ;  /* 0x000000d90000780c */ /* 0x040fe20000784270 */
[----:B------:R-:W-:Y:S01]  /*15220*/  FMUL R135, R135, R2 ;  /* 0x0000000287877220 */ /* 0x000fe20000400000 */
[----:B------:R-:W-:Y:S02]  /*15230*/  F2FP.F16.F32.PACK_AB R133, RZ, R133 ;  /* 0x00000085ff85723e */ /* 0x000fe400000000ff */
[----:B------:R-:W-:Y:S02]  /*15240*/  F2FP.F16.F32.PACK_AB R134, RZ, R134 ;  /* 0x00000086ff86723e */ /* 0x000fe400000000ff */
[----:B------:R-:W-:Y:S01]  /*15250*/  F2FP.F16.F32.PACK_AB R135, RZ, R135 ;  /* 0x00000087ff87723e */ /* 0x000fe200000000ff */
[----:B------:R-:W-:Y:S01]  /*15260*/  @P5 STG.E.U16 desc[UR36][R4.64+0x1b2], R133 ;  /* 0x0001b28504005986 */ /* 0x000fe2000c101524 */
[----:B------:R-:W-:-:S03]  /*15270*/  ISETP.GT.AND P5, PT, R0, 0xe0, P1 ;  /* 0x000000e00000780c */ /* 0x000fc60000fa4270 */
[----:B------:R-:W-:Y:S01]  /*15280*/  @P2 STG.E.U16 desc[UR36][R6.64+0x1b0], R134 ;  /* 0x0001b08606002986 */ /* 0x000fe2000c101524 */
[----:B------:R-:W-:Y:S01]  /*15290*/  ISETP.GT.AND P2, PT, R0, 0xe1, P1 ;  /* 0x000000e10000780c */ /* 0x000fe20000f44270 */
[-C--:B------:R-:W-:Y:S01]  /*152a0*/  FMUL R136, R136, R2.reuse ;  /* 0x0000000288887220 */ /* 0x080fe20000400000 */
[C---:B------:R-:W-:Y:S01]  /*152b0*/  ISETP.GT.AND P3, PT, R0.reuse, 0xe0, P0 ;  /* 0x000000e00000780c */ /* 0x040fe20000764270 */
[----:B------:R-:W-:Y:S01]  /*152c0*/  @P4 STG.E.U16 desc[UR36][R6.64+0x1b2], R135 ;  /* 0x0001b28706004986 */ /* 0x000fe2000c101524 */
[-C--:B------:R-:W-:Y:S01]  /*152d0*/  FMUL R137, R137, R2.reuse ;  /* 0x0000000289897220 */ /* 0x080fe20000400000 */
[----:B------:R-:W-:Y:S01]  /*152e0*/  ISETP.GT.AND P4, PT, R0, 0xe1, P0 ;  /* 0x000000e10000780c */ /* 0x000fe20000784270 */
[-C--:B------:R-:W-:Y:S01]  /*152f0*/  FMUL R138, R138, R2.reuse ;  /* 0x000000028a8a7220 */ /* 0x080fe20000400000 */
[----:B------:R-:W-:Y:S01]  /*15300*/  FMUL R139, R139, R2 ;  /* 0x000000028b8b7220 */ /* 0x000fe20000400000 */
[----:B------:R-:W-:Y:S02]  /*15310*/  F2FP.F16.F32.PACK_AB R136, RZ, R136 ;  /* 0x00000088ff88723e */ /* 0x000fe400000000ff */
[----:B------:R-:W-:-:S02]  /*15320*/  F2FP.F16.F32.PACK_AB R137, RZ, R137 ;  /* 0x00000089ff89723e */ /* 0x000fc400000000ff */
[----:B------:R-:W-:Y:S02]  /*15330*/  F2FP.F16.F32.PACK_AB R138, RZ, R138 ;  /* 0x0000008aff8a723e */ /* 0x000fe400000000ff */
[----:B------:R-:W-:Y:S01]  /*15340*/  F2FP.F16.F32.PACK_AB R139, RZ, R139 ;  /* 0x0000008bff8b723e */ /* 0x000fe200000000ff */
[----:B------:R-:W-:Y:S01]  /*15350*/  @P5 STG.E.U16 desc[UR36][R4.64+0x1c0], R136 ;  /* 0x0001c08804005986 */ /* 0x000fe2000c101524 */
[----:B------:R-:W-:-:S03]  /*15360*/  ISETP.GT.AND P5, PT, R0, 0xe9, P1 ;  /* 0x000000e90000780c */ /* 0x000fc60000fa4270 */
[----:B------:R-:W-:Y:S01]  /*15370*/  @P2 STG.E.U16 desc[UR36][R4.64+0x1c2], R137 ;  /* 0x0001c28904002986 */ /* 0x000fe2000c101524 */
[C---:B------:R-:W-:Y:S02]  /*15380*/  ISETP.GT.AND P2, PT, R0.reuse, 0xe8, P1 ;  /* 0x000000e80000780c */ /* 0x040fe40000f44270 */
[C---:B------:R-:W-:Y:S01]  /*15390*/  ISETP.GT.AND P6, PT, R0.reuse, 0xe8, P0 ;  /* 0x000000e80000780c */ /* 0x040fe200007c4270 */
[----:B------:R-:W-:Y:S01]  /*153a0*/  @P3 STG.E.U16 desc[UR36][R6.64+0x1c0], R138 ;  /* 0x0001c08a06003986 */ /* 0x000fe2000c101524 */
[----:B------:R-:W-:Y:S01]  /*153b0*/  ISETP.GT.AND P3, PT, R0, 0xe9, P0 ;  /* 0x000000e90000780c */ /* 0x000fe20000764270 */
[-C--:B------:R-:W-:Y:S01]  /*153c0*/  FMUL R140, R140, R2.reuse ;  /* 0x000000028c8c7220 */ /* 0x080fe20000400000 */
[-C--:B------:R-:W-:Y:S01]  /*153d0*/  FMUL R141, R141, R2.reuse ;  /* 0x000000028d8d7220 */ /* 0x080fe20000400000 */
[----:B------:R-:W-:Y:S01]  /*153e0*/  @P4 STG.E.U16 desc[UR36][R6.64+0x1c2], R139 ;  /* 0x0001c28b06004986 */ /* 0x000fe2000c101524 */
[----:B------:R-:W-:Y:S01]  /*153f0*/  ISETP.GT.AND P4, PT, R0, 0xf0, P1 ;  /* 0x000000f00000780c */ /* 0x000fe20000f84270 */
[-C--:B------:R-:W-:Y:S01]  /*15400*/  FMUL R142, R142, R2.reuse ;  /* 0x000000028e8e7220 */ /* 0x080fe20000400000 */
[-C--:B------:R-:W-:Y:S01]  /*15410*/  FMUL R143, R143, R2.reuse ;  /* 0x000000028f8f7220 */ /* 0x080fe20000400000 */
[----:B------:R-:W-:Y:S01]  /*15420*/  FMUL R144, R144, R2 ;  /* 0x0000000290907220 */ /* 0x000fe20000400000 */
[----:B------:R-:W-:-:S02]  /*15430*/  F2FP.F16.F32.PACK_AB R140, RZ, R140 ;  /* 0x0000008cff8c723e */ /* 0x000fc400000000ff */
[----:B------:R-:W-:Y:S02]  /*15440*/  F2FP.F16.F32.PACK_AB R141, RZ, R141 ;  /* 0x0000008dff8d723e */ /* 0x000fe400000000ff */
[----:B------:R-:W-:Y:S02]  /*15450*/  F2FP.F16.F32.PACK_AB R142, RZ, R142 ;  /* 0x0000008eff8e723e */ /* 0x000fe400000000ff */
[----:B------:R-:W-:Y:S02]  /*15460*/  F2FP.F16.F32.PACK_AB R143, RZ, R143 ;  /* 0x0000008fff8f723e */ /* 0x000fe400000000ff */
[----:B------:R-:W-:Y:S01]  /*15470*/  F2FP.F16.F32.PACK_AB R144, RZ, R144 ;  /* 0x00000090ff90723e */ /* 0x000fe200000000ff */
[----:B------:R-:W-:Y:S01]  /*15480*/  @P2 STG.E.U16 desc[UR36][R4.64+0x1d0], R140 ;  /* 0x0001d08c04002986 */ /* 0x000fe2000c101524 */
[----:B------:R-:W-:-:S03]  /*15490*/  ISETP.GT.AND P2, PT, R0, 0xf1, P1 ;  /* 0x000000f10000780c */ /* 0x000fc60000f44270 */
[----:B------:R-:W-:Y:S01]  /*154a0*/  @P5 STG.E.U16 desc[UR36][R4.64+0x1d2], R141 ;  /* 0x0001d28d04005986 */ /* 0x000fe2000c101524 */
[----:B------:R-:W-:-:S03]  /*154b0*/  ISETP.GT.AND P5, PT, R0, 0xf0, P0 ;  /* 0x000000f00000780c */ /* 0x000fc600007a4270 */
[----:B------:R-:W-:Y:S01]  /*154c0*/  @P6 STG.E.U16 desc[UR36][R6.64+0x1d0], R142 ;  /* 0x0001d08e06006986 */ /* 0x000fe2000c101524 */
[----:B------:R-:W-:-:S03]  /*154d0*/  FMUL R145, R145, R2 ;  /* 0x0000000291917220 */ /* 0x000fc60000400000 */
[----:B------:R-:W-:Y:S01]  /*154e0*/  @P3 STG.E.U16 desc[UR36][R6.64+0x1d2], R143 ;  /* 0x0001d28f06003986 */ /* 0x000fe2000c101524 */
[----:B------:R-:W-:-:S03]  /*154f0*/  ISETP.GT.AND P3, PT, R0, 0xf8, P1 ;  /* 0x000000f80000780c */ /* 0x000fc60000f64270 */
[----:B------:R-:W-:Y:S01]  /*15500*/  @P4 STG.E.U16 desc[UR36][R4.64+0x1e0], R144 ;  /* 0x0001e09004004986 */ /* 0x000fe2000c101524 */
[----:B------:R-:W-:Y:S01]  /*15510*/  ISETP.GT.AND P4, PT, R0, 0xf1, P0 ;  /* 0x000000f10000780c */ /* 0x000fe20000784270 */
[-C--:B------:R-:W-:Y:S01]  /*15520*/  FMUL R146, R146, R2.reuse ;  /* 0x0000000292927220 */ /* 0x080fe20000400000 */
[C---:B------:R-:W-:Y:S01]  /*15530*/  ISETP.GT.AND P1, PT, R0.reuse, 0xf9, P1 ;  /* 0x000000f90000780c */ /* 0x040fe20000f24270 */
[-C--:B------:R-:W-:Y:S01]  /*15540*/  FMUL R147, R147, R2.reuse ;  /* 0x0000000293937220 */ /* 0x080fe20000400000 */
[----:B------:R-:W-:Y:S01]  /*15550*/  ISETP.GT.AND P6, PT, R0, 0xf8, P0 ;  /* 0x000000f80000780c */ /* 0x000fe200007c4270 */
[-C--:B------:R-:W-:Y:S01]  /*15560*/  FMUL R148, R148, R2.reuse ;  /* 0x0000000294947220 */ /* 0x080fe20000400000 */
[----:B------:R-:W-:Y:S01]  /*15570*/  FMUL R149, R149, R2 ;  /* 0x0000000295957220 */ /* 0x000fe20000400000 */
[----:B------:R-:W-:Y:S02]  /*15580*/  F2FP.F16.F32.PACK_AB R145, RZ, R145 ;  /* 0x00000091ff91723e */ /* 0x000fe400000000ff */
[----:B------:R-:W-:-:S02]  /*15590*/  F2FP.F16.F32.PACK_AB R146, RZ, R146 ;  /* 0x00000092ff92723e */ /* 0x000fc400000000ff */
[----:B------:R-:W-:Y:S02]  /*155a0*/  ISETP.GT.AND P0, PT, R0, 0xf9, P0 ;  /* 0x000000f90000780c */ /* 0x000fe40000704270 */
[----:B------:R-:W-:Y:S01]  /*155b0*/  F2FP.F16.F32.PACK_AB R147, RZ, R147 ;  /* 0x00000093ff93723e */ /* 0x000fe200000000ff */
[----:B------:R-:W-:Y:S01]  /*155c0*/  FMUL R150, R150, R2 ;  /* 0x0000000296967220 */ /* 0x000fe20000400000 */
[----:B------:R-:W-:Y:S02]  /*155d0*/  F2FP.F16.F32.PACK_AB R148, RZ, R148 ;  /* 0x00000094ff94723e */ /* 0x000fe400000000ff */
[----:B------:R-:W-:Y:S01]  /*155e0*/  F2FP.F16.F32.PACK_AB R149, RZ, R149 ;  /* 0x00000095ff95723e */ /* 0x000fe200000000ff */
[----:B------:R-:W-:Y:S01]  /*155f0*/  FMUL R151, R151, R2 ;  /* 0x0000000297977220 */ /* 0x000fe20000400000 */
[----:B------:R-:W-:Y:S01]  /*15600*/  @P2 STG.E.U16 desc[UR36][R4.64+0x1e2], R145 ;  /* 0x0001e29104002986 */ /* 0x000fe2000c101524 */
[----:B------:R-:W-:-:S03]  /*15610*/  F2FP.F16.F32.PACK_AB R150, RZ, R150 ;  /* 0x00000096ff96723e */ /* 0x000fc600000000ff */
[----:B------:R-:W-:Y:S01]  /*15620*/  @P5 STG.E.U16 desc[UR36][R6.64+0x1e0], R146 ;  /* 0x0001e09206005986 */ /* 0x000fe2000c101524 */
[----:B------:R-:W-:-:S03]  /*15630*/  F2FP.F16.F32.PACK_AB R151, RZ, R151 ;  /* 0x00000097ff97723e */ /* 0x000fc600000000ff */
[----:B------:R-:W-:Y:S04]  /*15640*/  @P4 STG.E.U16 desc[UR36][R6.64+0x1e2], R147 ;  /* 0x0001e29306004986 */ /* 0x000fe8000c101524 */
[----:B------:R-:W-:Y:S04]  /*15650*/  @P3 STG.E.U16 desc[UR36][R4.64+0x1f0], R148 ;  /* 0x0001f09404003986 */ /* 0x000fe8000c101524 */
[----:B------:R0:W-:Y:S02]  /*15660*/  @P1 STG.E.U16 desc[UR36][R4.64+0x1f2], R149 ;  /* 0x0001f29504001986 */ /* 0x0001e4000c101524 */
[----:B0-----:R-:W-:-:S02]  /*15670*/  @P6 IMAD.MOV.U32 R4, RZ, RZ, R6 ;  /* 0x000000ffff046224 */ /* 0x001fc400078e0006 */
[----:B------:R-:W-:-:S05]  /*15680*/  @P6 IMAD.MOV.U32 R5, RZ, RZ, R7 ;  /* 0x000000ffff056224 */ /* 0x000fca00078e0007 */
[----:B------:R0:W-:Y:S04]  /*15690*/  @P6 STG.E.U16 desc[UR36][R4.64+0x1f0], R150 ;  /* 0x0001f09604006986 */ /* 0x0001e8000c101524 */
[----:B------:R0:W-:Y:S02]  /*156a0*/  @P0 STG.E.U16 desc[UR36][R6.64+0x1f2], R151 ;  /* 0x0001f29706000986 */ /* 0x0001e4000c101524 */
.L_x_536:
[----:B------:R-:W-:Y:S05]  /*156b0*/  BSYNC B0 ;  /* 0x0000000000007941 */ /* 0x000fea0003800000 */
.L_x_28:
[----:B0-----:R-:W2:Y:S04]  /*156c0*/  LDL.LU R5, [R1+0x200] ;  /* 0x0002000001057983 */ /* 0x001ea80000300800 */
[----:B------:R-:W2:Y:S01]  /*156d0*/  LDL.LU R4, [R1+0x204] ;  /* 0x0002040001047983 */ /* 0x000ea20000300800 */
[----:B------:R-:W-:Y:S01]  /*156e0*/  ULDC UR4, c[0x0][0xc] ;  /* 0x0000030000047ab9 */ /* 0x000fe20000000800 */
[----:B------:R-:W-:Y:S01]  /*156f0*/  ULDC UR5, c[0x0][0x10] ;  /* 0x0000040000057ab9 */ /* 0x000fe20000000800 */
[----:B-----5:R-:W2:Y:S01]  /*15700*/  LDC R3, c[0x0][0x14] ;  /* 0x00000500ff037b82 */ /* 0x020ea20000000800 */
[----:B------:R-:W-:Y:S01]  /*15710*/  UIMAD.WIDE.U32 UR4, UR4, UR5, URZ ;  /* 0x00000005040472a5 */ /* 0x000fe2000f8e003f */
[----:B----4-:R-:W-:Y:S01]  /*15720*/  PRMT R0, RZ, 0x7610, R0 ;  /* 0x00007610ff007816 */ /* 0x010fe20000000000 */
[----:B------:R-:W-:Y:S01]  /*15730*/  UMOV UR42, 0xffffffff ;  /* 0xffffffff002a7882 */ /* 0x000fe20000000000 */
[----:B------:R-:W-:-:S03]  /*15740*/  UMOV UR43, 0xffffffff ;  /* 0xffffffff002b7882 */ /* 0x000fc60000000000 */
[----:B--2---:R-:W-:-:S04]  /*15750*/  IMAD.WIDE.U32 R4, R3, UR4, R4 ;  /* 0x0000000403047c25 */ /* 0x004fc8000f8e0004 */
[----:B------:R-:W-:Y:S01]  /*15760*/  IMAD R3, R3, UR5, RZ ;  /* 0x0000000503037c24 */ /* 0x000fe2000f8e02ff */
[----:B------:R-:W-:Y:S01]  /*15770*/  MOV R7, R4 ;  /* 0x0000000400077202 */ /* 0x000fe20000000f00 */
[----:B------:R-:W-:Y:S02]  /*15780*/  ULDC.64 UR4, c[0x0][0x650] ;  /* 0x0001940000047ab9 */ /* 0x000fe40000000a00 */
[----:B------:R-:W-:Y:S01]  /*15790*/  IMAD.IADD R6, R5, 0x1, R3 ;  /* 0x0000000105067824 */ /* 0x000fe200078e0203 */
[----:B------:R-:W-:-:S04]  /*157a0*/  ISETP.GE.U32.AND P0, PT, R4, UR4, PT ;  /* 0x0000000404007c0c */ /* 0x000fc8000bf06070 */
[----:B------:R0:W-:Y:S01]  /*157b0*/  STL [R1+0x200], R6 ;  /* 0x0002000601007387 */ /* 0x0001e20000100800 */
[----:B------:R-:W-:-:S03]  /*157c0*/  ISETP.GE.U32.AND.EX P0, PT, R6, UR5, PT, P0 ;  /* 0x0000000506007c0c */ /* 0x000fc6000bf06100 */
[----:B------:R0:W-:Y:S10]  /*157d0*/  STL [R1+0x204], R7 ;  /* 0x0002040701007387 */ /* 0x0001f40000100800 */
[----:B0-----:R-:W-:Y:S05]  /*157e0*/  @P0 BRA `(.L_x_537) ;  /* 0x0000000400880947 */ /* 0x001fea0003800000 */
[----:B------:R-:W0:Y:S01]  /*157f0*/  S2UR UR6, SR_CTAID.X ;  /* 0x00000000000679c3 */ /* 0x000e220000002500 */
[----:B------:R-:W-:Y:S01]  /*15800*/  ULDC.64 UR12, c[0x0][0x628] ;  /* 0x00018a00000c7ab9 */ /* 0x000fe20000000a00 */
[----:B------:R-:W-:Y:S01]  /*15810*/  ULDC UR4, c[0x0][0x150] ;  /* 0x0000540000047ab9 */ /* 0x000fe20000000800 */
[----:B------:R-:W-:Y:S01]  /*15820*/  ISETP.NE.U32.AND P0, PT, RZ, UR12, PT ;  /* 0x0000000cff007c0c */ /* 0x000fe2000bf05070 */
[----:B------:R-:W-:Y:S01]  /*15830*/  ULDC UR15, c[0x0][0x630] ;  /* 0x00018c00000f7ab9 */ /* 0x000fe20000000800 */
[C---:B------:R-:W-:Y:S01]  /*15840*/  R2UR UR16, R7.reuse ;  /* 0x00000000071072ca */ /* 0x040fe200000e0000 */
[----:B------:R-:W-:Y:S01]  /*15850*/  ULDC UR19, c[0x0][0x154] ;  /* 0x0000550000137ab9 */ /* 0x000fe20000000800 */
[----:B------:R-:W-:Y:S01]  /*15860*/  ISETP.NE.AND.EX P0, PT, RZ, UR13, PT, P0 ;  /* 0x0000000dff007c0c */ /* 0x000fe2000bf05300 */
[----:B------:R-:W2:Y:S01]  /*15870*/  S2UR UR18, SR_CTAID.Y ;  /* 0x00000000001279c3 */ /* 0x000ea20000002600 */
[----:B------:R-:W-:Y:S02]  /*15880*/  R2UR UR17, R6 ;  /* 0x00000000061172ca */ /* 0x000fe400000e0000 */
[----:B------:R-:W-:-:S02]  /*15890*/  R2UR UR10, R7 ;  /* 0x00000000070a72ca */ /* 0x000fc400000e0000 */
[----:B------:R-:W-:Y:S02]  /*158a0*/  R2UR UR11, R6 ;  /* 0x00000000060b72ca */ /* 0x000fe400000e0000 */
[----:B0-----:R-:W-:-:S05]  /*158b0*/  I2FP.F32.U32 R0, UR6 ;  /* 0x0000000600007c45 */ /* 0x001fca0008201000 */
[----:B------:R-:W-:-:S04]  /*158c0*/  FMUL R0, R0, UR4 ;  /* 0x0000000400007c20 */ /* 0x000fc80008400000 */
[----:B------:R0:W4:Y:S01]  /*158d0*/  F2I.U32.TRUNC.NTZ R3, R0 ;  /* 0x0000000000037305 */ /* 0x000122000020f000 */
[----:B--2---:R-:W-:Y:S05]  /*158e0*/  @!P0 BRA `(.L_x_538) ;  /* 0x0000000000308947 */ /* 0x004fea0003800000 */
        /* <DEDUP_REMOVED lines=12> */
.L_x_538:
[----:B------:R-:W-:Y:S01]  /*159b0*/  USHF.R.U64 UR43, UR10, UR15, UR11 ;  /* 0x0000000f0a2b7299 */ /* 0x000fe2000800120b */
[----:B0-----:R-:W-:Y:S01]  /*159c0*/  I2FP.F32.U32 R0, UR18 ;  /* 0x0000001200007c45 */ /* 0x001fe20008201000 */
[----:B------:R-:W-:Y:S02]  /*159d0*/  USHF.R.U32.HI UR4, URZ, UR15, UR11 ;  /* 0x0000000f3f047299 */ /* 0x000fe4000801160b */
        /* <DEDUP_REMOVED lines=8> */
[----:B------:R-:W-:Y:S01]  /*15a60*/  UIMAD.WIDE.U32 UR8, UR10, UR12, UR8 ;  /* 0x0000000c0a0872a5 */ /* 0x000fe2000f8e0008 */
[----:B----4-:R-:W-:Y:S01]  /*15a70*/  R2UR UR12, R3 ;  /* 0x00000000030c72ca */ /* 0x010fe200000e0000 */
[----:B------:R-:W-:Y:S01]  /*15a80*/  UIMAD UR10, UR10, UR13, UR4 ;  /* 0x0000000d0a0a72a4 */ /* 0x000fe2000f8e0204 */
[----:B------:R-:W-:Y:S01]  /*15a90*/  ULDC UR11, c[0x0][0x618] ;  /* 0x00018600000b7ab9 */ /* 0x000fe20000000800 */
[----:B------:R-:W-:Y:S02]  /*15aa0*/  ULDC UR21, c[0x0][0x658] ;  /* 0x0001960000157ab9 */ /* 0x000fe40000000800 */
[----:B------:R-:W-:Y:S01]  /*15ab0*/  UIADD3 UR9, UR9, UR10, URZ ;  /* 0x0000000a09097290 */ /* 0x000fe2000fffe03f */
[----:B------:R-:W-:Y:S01]  /*15ac0*/  UMOV UR15, 0xffffffff ;  /* 0xffffffff000f7882 */ /* 0x000fe20000000000 */
[----:B------:R-:W-:Y:S01]  /*15ad0*/  ULDC.64 UR4, c[0x0][0x640] ;  /* 0x0001900000047ab9 */ /* 0x000fe20000000a00 */
[----:B------:R-:W-:Y:S01]  /*15ae0*/  USHF.L.U32 UR15, UR15, UR21, URZ ;  /* 0x000000150f0f7299 */ /* 0x000fe2000800063f */
[----:B------:R-:W-:Y:S01]  /*15af0*/  ISETP.NE.U32.AND P0, PT, RZ, UR4, PT ;  /* 0x00000004ff007c0c */ /* 0x000fe2000bf05070 */
[----:B------:R-:W-:-:S02]  /*15b00*/  USHF.R.U64 UR16, UR8, UR11, UR9 ;  /* 0x0000000b08107299 */ /* 0x000fc40008001209 */
[----:B------:R-:W-:Y:S01]  /*15b10*/  USHF.R.U32.HI UR8, URZ, UR11, UR9 ;  /* 0x0000000b3f087299 */ /* 0x000fe20008011609 */
[----:B0-----:R-:W-:Y:S01]  /*15b20*/  R2UR UR14, R0 ;  /* 0x00000000000e72ca */ /* 0x001fe200000e0000 */
[----:B------:R-:W-:Y:S01]  /*15b30*/  ULDC UR17, c[0x0][0x608] ;  /* 0x0001820000117ab9 */ /* 0x000fe20000000800 */
[----:B------:R-:W-:Y:S01]  /*15b40*/  ULOP3.LUT UR41, URZ, UR15, URZ, 0x33, !UPT ;  /* 0x0000000f3f297292 */ /* 0x000fe2000f8e333f */
[----:B------:R-:W-:Y:S01]  /*15b50*/  ISETP.NE.AND.EX P0, PT, RZ, UR5, PT, P0 ;  /* 0x00000005ff007c0c */ /* 0x000fe2000bf05300 */
[----:B------:R-:W-:Y:S02]  /*15b60*/  USHF.R.U64 UR15, UR16, UR17, UR8 ;  /* 0x00000011100f7299 */ /* 0x000fe40008001208 */
[----:B------:R-:W-:Y:S02]  /*15b70*/  USHF.R.U32.HI UR8, URZ, UR17, UR8 ;  /* 0x000000113f087299 */ /* 0x000fe40008011608 */
[----:B------:R-:W-:Y:S02]  /*15b80*/  UIADD3 UR12, -UR12, URZ, URZ ;  /* 0x0000003f0c0c7290 */ /* 0x000fe4000fffe13f */
[----:B------:R-:W-:Y:S01]  /*15b90*/  USHF.R.U64 UR17, UR15, UR21, UR8 ;  /* 0x000000150f117299 */ /* 0x000fe20008001208 */
[----:B------:R-:W-:Y:S01]  /*15ba0*/  UMOV UR19, 0x1 ;  /* 0x0000000100137882 */ /* 0x000fe20000000000 */
[----:B------:R-:W-:Y:S01]  /*15bb0*/  ULDC UR13, c[0x0][0x144] ;  /* 0x00005100000d7ab9 */ /* 0x000fe20000000800 */
[----:B------:R-:W-:Y:S01]  /*15bc0*/  ULDC UR7, c[0x0][0x600] ;  /* 0x0001800000077ab9 */ /* 0x000fe20000000800 */
[----:B------:R-:W-:-:S02]  /*15bd0*/  USHF.L.U32 UR24, UR19, UR21, URZ ;  /* 0x0000001513187299 */ /* 0x000fc4000800063f */
[----:B------:R-:W-:Y:S02]  /*15be0*/  USHF.R.U32.HI UR8, URZ, UR21, UR8 ;  /* 0x000000153f087299 */ /* 0x000fe40008011608 */
[----:B------:R-:W-:Y:S02]  /*15bf0*/  UIMAD UR21, UR13, UR12, UR6 ;  /* 0x0000000c0d1572a4 */ /* 0x000fe4000f8e0206 */
[----:B------:R-:W-:Y:S02]  /*15c00*/  UIADD3 UR20, UR7, -0x1, URZ ;  /* 0xffffffff07147890 */ /* 0x000fe4000fffe03f */
[----:B------:R-:W-:Y:S01]  /*15c10*/  UIADD3 UR19, -UR14, URZ, URZ ;  /* 0x0000003f0e137290 */ /* 0x000fe2000fffe13f */
        /* <DEDUP_REMOVED lines=17> */
.L_x_539:
[----:B------:R-:W-:Y:S01]  /*15d30*/  UISETP.NE.AND UP0, UPT, UR45, URZ, UPT ;  /* 0x0000003f2d00728c */ /* 0x000fe2000bf05270 */
[----:B------:R-:W-:Y:S01]  /*15d40*/  IMAD.MOV.U32 R0, RZ, RZ, 0x1 ;  /* 0x00000001ff007424 */ /* 0x000fe200078e00ff */
[----:B------:R-:W-:Y:S02]  /*15d50*/  USHF.R.U64 UR4, UR6, UR22, UR8 ;  /* 0x0000001606047299 */ /* 0x000fe40008001208 */
[----:B------:R-:W-:Y:S02]  /*15d60*/  ULOP3.LUT UR41, UR15, UR41, URZ, 0xc0, !UPT ;  /* 0x000000290f297292 */ /* 0x000fe4000f8ec03f */
[----:B------:R-:W-:Y:S02]  /*15d70*/  UIADD3 UR5, -UR4, URZ, URZ ;  /* 0x0000003f04057290 */ /* 0x000fe4000fffe13f */
[----:B------:R-:W-:Y:S02]  /*15d80*/  UIMAD UR41, UR24, UR4, UR41 ;  /* 0x00000004182972a4 */ /* 0x000fe4000f8e0229 */
[----:B------:R-:W-:-:S02]  /*15d90*/  ULOP3.LUT UR16, UR16, UR20, URZ, 0xc0, !UPT ;  /* 0x0000001410107292 */ /* 0x000fc4000f8ec03f */
[----:B------:R-:W-:Y:S02]  /*15da0*/  @UP0 UIMAD UR21, UR25, UR19, UR18 ;  /* 0x00000013191502a4 */ /* 0x000fe4000f8e0212 */
[----:B------:R-:W-:-:S03]  /*15db0*/  UIMAD UR4, UR5, UR23, UR17 ;  /* 0x00000017050472a4 */ /* 0x000fc6000f8e0211 */
[----:B------:R-:W-:Y:S01]  /*15dc0*/  ULDC UR5, c[0x0][0x610] ;  /* 0x0001840000057ab9 */ /* 0x000fe20000000800 */
[----:B------:R-:W-:Y:S02]  /*15dd0*/  UIMAD UR4, UR4, UR7, UR16 ;  /* 0x00000007040472a4 */ /* 0x000fe4000f8e0210 */
[----:B------:R-:W-:-:S04]  /*15de0*/  UIMAD UR41, UR41, UR5, UR21 ;  /* 0x00000005292972a4 */ /* 0x000fc8000f8e0215 */
[----:B------:R-:W-:Y:S02]  /*15df0*/  USEL UR42, UR4, UR41, !UP0 ;  /* 0x00000029042a7287 */ /* 0x000fe4000c000000 */
[----:B------:R-:W-:-:S12]  /*15e00*/  USEL UR41, UR41, UR4, !UP0 ;  /* 0x0000000429297287 */ /* 0x000fd8000c000000 */
.L_x_537:
[----:B------:R-:W-:-:S13]  /*15e10*/  LOP3.LUT P0, RZ, R0, 0xff, RZ, 0xc0, !PT ;  /* 0x000000ff00ff7812 */ /* 0x000fda000780c0ff */
[----:B------:R-:W-:Y:S05]  /*15e20*/  @P0 BRA `(.L_x_540) ;  /* 0xfffffeb000b80947 */ /* 0x000fea000383ffff */
[----:B------:R-:W-:Y:S05]  /*15e30*/  EXIT ;  /* 0x000000000000794d */ /* 0x000fea0003800000 */
.L_x_3:
[----:B------:R-:W2:Y:S01]  /*15e40*/  LDL R5, [R1+0x204] ;  /* 0x0002040001057983 */ /* 0x000ea20000100800 */
[----:B------:R-:W-:-:S03]  /*15e50*/  ULDC.64 UR8, c[0x0][0x650] ;  /* 0x0001940000087ab9 */ /* 0x000fc60000000a00 */
[----:B------:R-:W3:Y:S01]  /*15e60*/  LDL R4, [R1+0x200] ;  /* 0x0002000001047983 */ /* 0x000ee20000100800 */
[----:B------:R-:W-:Y:S01]  /*15e70*/  PRMT R0, RZ, 0x7610, R0 ;  /* 0x00007610ff007816 */ /* 0x000fe20000000000 */
[----:B------:R-:W-:Y:S02]  /*15e80*/  IMAD.MOV.U32 R3, RZ, RZ, -0x1 ;  /* 0xffffffffff037424 */ /* 0x000fe400078e00ff */
[----:B------:R-:W-:Y:S02]  /*15e90*/  IMAD.MOV.U32 R2, RZ, RZ, -0x1 ;  /* 0xffffffffff027424 */ /* 0x000fe400078e00ff */
[----:B------:R-:W-:Y:S01]  /*15ea0*/  IMAD.MOV.U32 R9, RZ, RZ, -0x1 ;  /* 0xffffffffff097424 */ /* 0x000fe200078e00ff */
[----:B--2---:R-:W-:-:S04]  /*15eb0*/  ISETP.GE.U32.AND P0, PT, R5, UR8, PT ;  /* 0x0000000805007c0c */ /* 0x004fc8000bf06070 */
[----:B---3--:R-:W-:-:S13]  /*15ec0*/  ISETP.GE.U32.AND.EX P0, PT, R4, UR9, PT, P0 ;  /* 0x0000000904007c0c */ /* 0x008fda000bf06100 */
[----:B------:R-:W-:Y:S05]  /*15ed0*/  @P0 BRA `(.L_x_541) ;  /* 0x00000004008c0947 */ /* 0x000fea0003800000 */
[----:B------:R-:W-:Y:S01]  /*15ee0*/  I2FP.F32.U32 R0, UR4 ;  /* 0x0000000400007c45 */ /* 0x000fe20008201000 */
[----:B0-----:R-:W-:Y:S01]  /*15ef0*/  ULDC.64 UR16, c[0x0][0x628] ;  /* 0x00018a0000107ab9 */ /* 0x001fe20000000a00 */
        /* <DEDUP_REMOVED lines=24> */
.L_x_542:
        /* <DEDUP_REMOVED lines=24> */
[----:B------:R-:W-:Y:S01]  /*16200*/  UMOV UR19, 0x1 ;  /* 0x0000000100137882 */ /* 0x000fe20000000000 */
[----:B------:R-:W-:Y:S01]  /*16210*/  ULDC UR20, c[0x0][0x608] ;  /* 0x0001820000147ab9 */ /* 0x000fe20000000800 */
[----:B------:R-:W-:Y:S01]  /*16220*/  USHF.L.U32 UR26, UR19, UR23, URZ ;  /* 0x00000017131a7299 */ /* 0x000fe2000800063f */
[----:B------:R-:W-:Y:S01]  /*16230*/  ISETP.NE.AND.EX P0, PT, RZ, UR9, PT, P0 ;  /* 0x00000009ff007c0c */ /* 0x000fe2000bf05300 */
[----:B------:R-:W-:Y:S02]  /*16240*/  USHF.R.U64 UR19, UR18, UR20, UR11 ;  /* 0x0000001412137299 */ /* 0x000fe4000800120b */
[----:B------:R-:W-:Y:S02]  /*16250*/  USHF.R.U32.HI UR11, URZ, UR20, UR11 ;  /* 0x000000143f0b7299 */ /* 0x000fe4000801160b */
[----:B------:R-:W-:-:S02]  /*16260*/  UIADD3 UR15, -UR15, URZ, URZ ;  /* 0x0000003f0f0f7290 */ /* 0x000fc4000fffe13f */
[----:B------:R-:W-:Y:S01]  /*16270*/  USHF.R.U64 UR20, UR19, UR23, UR11 ;  /* 0x0000001713147299 */ /* 0x000fe2000800120b */
[----:B------:R-:W-:Y:S01]  /*16280*/  ULDC UR16, c[0x0][0x144] ;  /* 0x0000510000107ab9 */ /* 0x000fe20000000800 */
[----:B------:R-:W-:Y:S01]  /*16290*/  ULDC UR6, c[0x0][0x600] ;  /* 0x0001800000067ab9 */ /* 0x000fe20000000800 */
[----:B------:R-:W-:Y:S02]  /*162a0*/  USHF.R.U32.HI UR11, URZ, UR23, UR11 ;  /* 0x000000173f0b7299 */ /* 0x000fe4000801160b */
[----:B------:R-:W-:Y:S02]  /*162b0*/  UIMAD UR23, UR16, UR15, UR4 ;  /* 0x0000000f101772a4 */ /* 0x000fe4000f8e0204 */
[----:B------:R-:W-:Y:S02]  /*162c0*/  UIADD3 UR22, UR6, -0x1, URZ ;  /* 0xffffffff06167890 */ /* 0x000fe4000fffe03f */
[----:B------:R-:W-:Y:S02]  /*162d0*/  ULOP3.LUT UR27, URZ, UR13, URZ, 0x33, !UPT ;  /* 0x0000000d3f1b7292 */ /* 0x000fe4000f8e333f */
        /* <DEDUP_REMOVED lines=18> */
.L_x_543:
[----:B------:R-:W-:Y:S01]  /*16400*/  UISETP.NE.AND UP0, UPT, UR45, URZ, UPT ;  /* 0x0000003f2d00728c */ /* 0x000fe2000bf05270 */
[----:B------:R-:W-:Y:S01]  /*16410*/  MOV R0, 0x1 ;  /* 0x0000000100007802 */ /* 0x000fe20000000f00 */
[----:B------:R-:W-:Y:S01]  /*16420*/  USHF.R.U64 UR8, UR4, UR24, UR11 ;  /* 0x0000001804087299 */ /* 0x000fe2000800120b */
[----:B------:R-:W-:Y:S01]  /*16430*/  IMAD.U32 R9, RZ, RZ, UR5 ;  /* 0x00000005ff097e24 */ /* 0x000fe2000f8e00ff */
[----:B------:R-:W-:Y:S02]  /*16440*/  ULOP3.LUT UR4, UR19, UR27, URZ, 0xc0, !UPT ;  /* 0x0000001b13047292 */ /* 0x000fe4000f8ec03f */
[----:B------:R-:W-:Y:S02]  /*16450*/  ULOP3.LUT UR18, UR18, UR22, URZ, 0xc0, !UPT ;  /* 0x0000001612127292 */ /* 0x000fe4000f8ec03f */
[----:B------:R-:W-:-:S03]  /*16460*/  UIMAD UR4, UR26, UR8, UR4 ;  /* 0x000000081a0472a4 */ /* 0x000fc6000f8e0204 */
[----:B------:R-:W-:Y:S02]  /*16470*/  @UP0 UIMAD UR23, UR28, UR21, UR7 ;  /* 0x000000151c1702a4 */ /* 0x000fe4000f8e0207 */
[----:B------:R-:W-:-:S03]  /*16480*/  UIADD3 UR7, -UR8, URZ, URZ ;  /* 0x0000003f08077290 */ /* 0x000fc6000fffe13f */
[----:B------:R-:W-:Y:S01]  /*16490*/  ULDC UR8, c[0x0][0x610] ;  /* 0x0001840000087ab9 */ /* 0x000fe20000000800 */
[----:B------:R-:W-:Y:S02]  /*164a0*/  UIMAD UR7, UR7, UR25, UR20 ;  /* 0x00000019070772a4 */ /* 0x000fe4000f8e0214 */
[----:B------:R-:W-:Y:S02]  /*164b0*/  UIMAD UR4, UR4, UR8, UR23 ;  /* 0x00000008040472a4 */ /* 0x000fe4000f8e0217 */
[----:B------:R-:W-:-:S04]  /*164c0*/  UIMAD UR7, UR7, UR6, UR18 ;  /* 0x00000006070772a4 */ /* 0x000fc8000f8e0212 */
[----:B------:R-:W-:Y:S02]  /*164d0*/  USEL UR6, UR7, UR4, !UP0 ;  /* 0x0000000407067287 */ /* 0x000fe4000c000000 */
[----:B------:R-:W-:-:S04]  /*164e0*/  USEL UR4, UR4, UR7, !UP0 ;  /* 0x0000000704047287 */ /* 0x000fc8000c000000 */
[----:B------:R-:W-:Y:S02]  /*164f0*/  IMAD.U32 R2, RZ, RZ, UR6 ;  /* 0x00000006ff027e24 */ /* 0x000fe4000f8e00ff */
[----:B------:R-:W-:-:S07]  /*16500*/  IMAD.U32 R3, RZ, RZ, UR4 ;  /* 0x00000004ff037e24 */ /* 0x000fce000f8e00ff */
.L_x_541:
[----:B------:R-:W-:-:S08]  /*16510*/  NOP ;  /* 0x0000000000007918 */ /* 0x000fd00000000000 */
[----:B0-----:R-:W0:-:S00]  /*16520*/  USETMAXREG.DEALLOC.CTAPOOL 0x18 ;  /* 0x00000018000079c8 */ /* 0x001e0000080e0500 */
[----:B------:R-:W-:-:S13]  /*16530*/  ISETP.NE.AND P0, PT, RZ, UR10, PT ;  /* 0x0000000aff007c0c */ /* 0x000fda000bf05270 */
[----:B------:R-:W-:Y:S05]  /*16540*/  @P0 EXIT ;  /* 0x000000000000094d */ /* 0x000fea0003800000 */
[----:B0-----:R-:W-:Y:S01]  /*16550*/  LOP3.LUT P0, RZ, R0, 0xff, RZ, 0xc0, !PT ;  /* 0x000000ff00ff7812 */ /* 0x001fe2000780c0ff */
[----:B------:R-:W-:Y:S01]  /*16560*/  IMAD.MOV.U32 R0, RZ, RZ, 0x1 ;  /* 0x00000001ff007424 */ /* 0x000fe200078e00ff */
[----:B------:R-:W-:-:S11]  /*16570*/  MOV R6, RZ ;  /* 0x000000ff00067202 */ /* 0x000fd60000000f00 */
[----:B------:R-:W-:Y:S05]  /*16580*/  @!P0 BRA `(.L_x_544) ;  /* 0x0000000c005c8947 */ /* 0x000fea0003800000 */
[----:B------:R-:W0:Y:S01]  /*16590*/  S2R R4, SR_TID.X ;  /* 0x0000000000047919 */ /* 0x000e220000002100 */
[----:B------:R-:W-:Y:S01]  /*165a0*/  ULDC UR4, c[0x0][0x28c] ;  /* 0x0000a30000047ab9 */ /* 0x000fe20000000800 */
[----:B------:R-:W-:Y:S01]  /*165b0*/  ULDC UR6, c[0x0][0x658] ;  /* 0x0001960000067ab9 */ /* 0x000fe20000000800 */
[----:B------:R-:W-:Y:S01]  /*165c0*/  UIADD3 UR10, UR4, 0x1f, URZ ;  /* 0x0000001f040a7890 */ /* 0x000fe2000fffe03f */
[----:B------:R-:W-:Y:S01]  /*165d0*/  BSSY B0, `(.L_x_544) ;  /* 0x00000d2000007945 */ /* 0x000fe20003800000 */
[----:B------:R-:W-:Y:S01]  /*165e0*/  UMOV UR7, 0xffffffff ;  /* 0xffffffff00077882 */ /* 0x000fe20000000000 */
[----:B------:R-:W-:Y:S01]  /*165f0*/  ULDC UR5, c[0x0][0x600] ;  /* 0x0001800000057ab9 */ /* 0x000fe20000000800 */
[----:B------:R-:W-:Y:S01]  /*16600*/  UMOV UR9, 0x1 ;  /* 0x0000000100097882 */ /* 0x000fe20000000000 */
[----:B------:R-:W-:Y:S01]  /*16610*/  USHF.L.U32 UR7, UR7, UR6, URZ ;  /* 0x0000000607077299 */ /* 0x000fe2000800063f */
[----:B------:R-:W-:Y:S01]  /*16620*/  IMAD.MOV.U32 R8, RZ, RZ, 0x1 ;  /* 0x00000001ff087424 */ /* 0x000fe200078e00ff */
[----:B------:R-:W-:Y:S01]  /*16630*/  UIADD3 UR4, UR5, -0x1, URZ ;  /* 0xffffffff05047890 */ /* 0x000fe2000fffe03f */
[----:B------:R-:W-:Y:S01]  /*16640*/  IMAD.MOV.U32 R0, RZ, RZ, 0x1 ;  /* 0x00000001ff007424 */ /* 0x000fe200078e00ff */
[----:B------:R-:W-:Y:S01]  /*16650*/  USHF.R.S32.HI UR11, URZ, 0x1f, UR10 ;  /* 0x0000001f3f0b7899 */ /* 0x000fe2000801140a */
[----:B------:R-:W-:Y:S01]  /*16660*/  IMAD.MOV.U32 R6, RZ, RZ, RZ ;  /* 0x000000ffff067224 */ /* 0x000fe200078e00ff */
[----:B------:R-:W-:Y:S01]  /*16670*/  ULDC UR8, c[0x0][0xc] ;  /* 0x0000030000087ab9 */ /* 0x000fe20000000800 */
[----:B------:R-:W-:-:S02]  /*16680*/  USHF.L.U32 UR5, UR9, UR6, URZ ;  /* 0x0000000609057299 */ /* 0x000fc4000800063f */
[----:B------:R-:W-:Y:S01]  /*16690*/  ULEA.HI UR11, UR11, UR10, URZ, 0x5 ;  /* 0x0000000a0b0b7291 */ /* 0x000fe2000f8f283f */
[----:B------:R-:W-:Y:S01]  /*166a0*/  ULDC UR9, c[0x0][0x10] ;  /* 0x0000040000097ab9 */ /* 0x000fe20000000800 */
[----:B------:R-:W-:Y:S02]  /*166b0*/  ULOP3.LUT UR6, URZ, UR7, URZ, 0x33, !UPT ;  /* 0x000000073f067292 */ /* 0x000fe4000f8e333f */
[----:B------:R-:W-:Y:S01]  /*166c0*/  UIMAD.WIDE.U32 UR8, UR8, UR9, URZ ;  /* 0x00000009080872a5 */ /* 0x000fe2000f8e003f */
[----:B------:R-:W-:Y:S01]  /*166d0*/  ULDC UR7, c[0x0][0x14] ;  /* 0x0000050000077ab9 */ /* 0x000fe20000000800 */
[----:B------:R-:W-:Y:S02]  /*166e0*/  USHF.R.S32.HI UR18, URZ, 0x5, UR11 ;  /* 0x000000053f127899 */ /* 0x000fe4000801140b */
[----:B------:R-:W-:Y:S02]  /*166f0*/  UIMAD.WIDE.U32 UR20, UR8, UR7, URZ ;  /* 0x00000007081472a5 */ /* 0x000fe4000f8e003f */
[----:B------:R-:W-:-:S02]  /*16700*/  UIMAD UR13, UR9, UR7, URZ ;  /* 0x00000007090d72a4 */ /* 0x000fc4000f8e023f */
[----:B------:R-:W-:Y:S01]  /*16710*/  ULOP3.LUT UR24, UR40, 0x2, URZ, 0xfc, !UPT ;  /* 0x0000000228187892 */ /* 0x000fe2000f8efc3f */
[C---:B0-----:R-:W-:Y:S01]  /*16720*/  LOP3.LUT P3, RZ, R4.reuse, 0x7f, RZ, 0xc0, !PT ;  /* 0x0000007f04ff7812 */ /* 0x041fe2000786c0ff */
[----:B------:R-:W-:Y:S01]  /*16730*/  UIADD3 UR13, UR21, UR13, URZ ;  /* 0x0000000d150d7290 */ /* 0x000fe2000fffe03f */
[----:B------:R-:W-:Y:S01]  /*16740*/  LOP3.LUT P0, RZ, R4, 0x1f, RZ, 0xc0, !PT ;  /* 0x0000001f04ff7812 */ /* 0x000fe2000780c0ff */
[----:B------:R-:W-:Y:S01]  /*16750*/  UIADD3 UR25, UR18, 0x1, URZ ;  /* 0x0000000112197890 */ /* 0x000fe2000fffe03f */
[----:B------:R-:W-:Y:S02]  /*16760*/  ULDC.64 UR22, c[0x0][0x198] ;  /* 0x0000660000167ab9 */ /* 0x000fe40000000a00 */
[----:B------:R-:W-:-:S13]  /*16770*/  PLOP3.LUT P0, PT, P0, P3, PT, 0x8a, 0x0 ;  /* 0x000000000000781c */ /* 0x000fda0000707172 */
.L_x_556:
[----:B------:R-:W-:-:S03]  /*16780*/  UMOV UR7, 0xffffffff ;  /* 0xffffffff00077882 */ /* 0x000fc60000000000 */
[----:B------:R-:W-:Y:S05]  /*16790*/  BRA.DIV UR7, `(.L_x_545) ;  /* 0x0000000e07c87947 */ /* 0x000fea000b800000 */
[----:B------:R-:W-:-:S13]  /*167a0*/  ELECT P6, URZ, PT ;  /* 0x00000000003f782f */ /* 0x000fda00038c0000 */
.L_x_567:
[----:B------:R-:W0:Y:S01]  /*167b0*/  LDC R4, c[0x0][0x28c] ;  /* 0x0000a300ff047b82 */ /* 0x000e220000000800 */
[----:B------:R-:W-:Y:S01]  /*167c0*/  BSSY B1, `(.L_x_546) ;  /* 0x0000035000017945 */ /* 0x000fe20003800000 */
[----:B0-----:R-:W-:-:S13]  /*167d0*/  ISETP.LT.OR P6, PT, R4, 0x1, !P6 ;  /* 0x000000010400780c */ /* 0x001fda00077c1670 */
[----:B------:R-:W-:Y:S05]  /*167e0*/  @P6 BRA `(.L_x_547) ;  /* 0x0000000000c86947 */ /* 0x000fea0003800000 */
[----:B------:R-:W-:Y:S01]  /*167f0*/  SHF.L.U32 R11, R3, 0x8, RZ ;  /* 0x00000008030b7819 */ /* 0x000fe200000006ff */
[----:B------:R-:W-:Y:S02]  /*16800*/  IMAD.SHL.U32 R2, R2, 0x100, RZ ;  /* 0x0000010002027824 */ /* 0x000fe400078e00ff */
[----:B------:R-:W-:Y:S02]  /*16810*/  IMAD.MOV.U32 R12, RZ, RZ, RZ ;  /* 0x000000ffff0c7224 */ /* 0x000fe400078e00ff */
[----:B------:R-:W-:Y:S02]  /*16820*/  IMAD.U32 R14, RZ, RZ, UR25 ;  /* 0x00000019ff0e7e24 */ /* 0x000fe4000f8e00ff */
[----:B------:R-:W-:Y:S02]  /*16830*/  IMAD.MOV.U32 R3, RZ, RZ, R0 ;  /* 0x000000ffff037224 */ /* 0x000fe400078e0000 */
[----:B------:R-:W-:-:S07]  /*16840*/  IMAD.MOV.U32 R4, RZ, RZ, R6 ;  /* 0x000000ffff047224 */ /* 0x000fce00078e0006 */
.L_x_551:
[----:B------:R-:W0:Y:S01]  /*16850*/  S2R R10, SR_CgaCtaId ;  /* 0x00000000000a7919 */ /* 0x000e220000008800 */
[----:B------:R-:W-:Y:S01]  /*16860*/  MOV R5, 0x400 ;  /* 0x0000040000057802 */ /* 0x000fe20000000f00 */
[----:B------:R-:W1:Y:S03]  /*16870*/  @!P3 LDC R7, c[0x0][0x500] ;  /* 0x00014000ff07bb82 */ /* 0x000e660000000800 */
[----:B0-----:R-:W-:Y:S02]  /*16880*/  LEA R13, R10, R5, 0x18 ;  /* 0x000000050a0d7211 */ /* 0x001fe400078ec0ff */
[----:B------:R-:W-:Y:S02]  /*16890*/  SHF.L.U32 R5, R3, 0x1f, RZ ;  /* 0x0000001f03057819 */ /* 0x000fe400000006ff */
[----:B------:R-:W-:-:S04]  /*168a0*/  LEA R10, R4, R13, 0x3 ;  /* 0x0000000d040a7211 */ /* 0x000fc800078e18ff */
[----:B------:R-:W0:Y:S02]  /*168b0*/  SYNCS.PHASECHK.TRANS64.TRYWAIT P1, [R10+URZ+0x20], R5 ;  /* 0x000020050a0075a7 */ /* 0x000e24000802017f */
[----:B01----:R-:W-:Y:S05]  /*168c0*/  @!P1 BRA `(.L_x_548) ;  /* 0x0000000c009c9947 */ /* 0x003fea0003800000 */
.L_x_568:
[----:B------:R-:W-:Y:S01]  /*168d0*/  UPRMT UR7, UR24, 0x9910, URZ ;  /* 0x0000991018077896 */ /* 0x000fe2000800003f */
[----:B------:R1:W-:Y:S03]  /*168e0*/  @!P3 SYNCS.ARRIVE.TRANS64 RZ, [R10+URZ], R7 ;  /* 0x000000070affb9a7 */ /* 0x0003e6000800003f */
[----:B------:R-:W-:-:S06]  /*168f0*/  UISETP.NE.AND UP0, UPT, UR7, 0x2, UPT ;  /* 0x000000020700788c */ /* 0x000fcc000bf05270 */
[----:B------:R-:W-:-:S13]  /*16900*/  PLOP3.LUT P1, PT, PT, PT, UP0, 0x80, 0x0 ;  /* 0x000000000000781c */ /* 0x000fda0003f2f008 */
[----:B-1----:R-:W-:Y:S05]  /*16910*/  @P1 BRA `(.L_x_549) ;  /* 0x0000000000041947 */ /* 0x002fea0003800000 */
[----:B------:R-:W-:Y:S01]  /*16920*/  BPT.TRAP 0x1 ;  /* 0x000000040000795c */ /* 0x000fe20000300000 */
.L_x_549:
[----:B------:R-:W-:Y:S05]  /*16930*/  @P0 BRA `(.L_x_550) ;  /* 0x0000000000040947 */ /* 0x000fea0003800000 */
[----:B------:R-:W-:Y:S01]  /*16940*/  BPT.TRAP 0x1 ;  /* 0x000000040000795c */ /* 0x000fe20000300000 */
.L_x_550:
[----:B------:R-:W-:Y:S01]  /*16950*/  IMAD R13, R4, 0x4000, R13 ;  /* 0x00004000040d7824 */ /* 0x000fe200078e020d */
[----:B------:R-:W-:Y:S01]  /*16960*/  R2UR UR9, R10 ;  /* 0x000000000a0972ca */ /* 0x000fe200000e0000 */
[----:B------:R-:W-:Y:S01]  /*16970*/  VIADD R14, R14, 0xffffffff ;  /* 0xffffffff0e0e7836 */ /* 0x000fe20000000000 */
[----:B------:R-:W-:Y:S01]  /*16980*/  UIADD3 UR14, UP0, UR22, 0xf0, URZ ;  /* 0x000000f0160e7890 */ /* 0x000fe2000ff1e03f */
[----:B------:R-:W-:Y:S01]  /*16990*/  R2UR UR11, R11 ;  /* 0x000000000b0b72ca */ /* 0x000fe200000e0000 */
[----:B------:R-:W-:Y:S01]  /*169a0*/  UIADD3 UR26, UP1, UR22, 0x1f0, URZ ;  /* 0x000001f0161a7890 */ /* 0x000fe2000ff3e03f */
[----:B------:R-:W-:Y:S01]  /*169b0*/  R2UR UR7, R13 ;  /* 0x000000000d0772ca */ /* 0x000fe200000e0000 */
[----:B------:R-:W-:Y:S01]  /*169c0*/  UIADD3.X UR15, URZ, UR23, URZ, UP0, !UPT ;  /* 0x000000173f0f7290 */ /* 0x000fe200087fe43f */
[----:B------:R-:W-:Y:S01]  /*169d0*/  R2UR UR10, R12 ;  /* 0x000000000c0a72ca */ /* 0x000fe200000e0000 */
[----:B------:R-:W-:Y:S01]  /*169e0*/  VIADD R4, R4, 0x1 ;  /* 0x0000000104047836 */ /* 0x000fe20000000000 */
[----:B------:R-:W-:Y:S01]  /*169f0*/  R2UR UR12, R9 ;  /* 0x00000000090c72ca */ /* 0x000fe200000e0000 */
[----:B------:R-:W-:Y:S01]  /*16a00*/  UIADD3.X UR27, URZ, UR23, URZ, UP1, !UPT ;  /* 0x000000173f1b7290 */ /* 0x000fe20008ffe43f */
[----:B------:R-:W-:Y:S01]  /*16a10*/  R2UR UR19, R2 ;  /* 0x00000000021372ca */ /* 0x000fe200000e0000 */
[----:B------:R-:W-:Y:S01]  /*16a20*/  UMOV UR16, 0x0 ;  /* 0x0000000000107882 */ /* 0x000fe20000000000 */
[----:B------:R-:W-:Y:S01]  /*16a30*/  ISETP.GT.AND P2, PT, R14, 0x1, PT ;  /* 0x000000010e00780c */ /* 0x000fe20003f44270 */
[----:B------:R-:W-:Y:S01]  /*16a40*/  UMOV UR17, 0x10000000 ;  /* 0x1000000000117882 */ /* 0x000fe20000000000 */
[----:B------:R-:W-:Y:S01]  /*16a50*/  ISETP.NE.AND P1, PT, R4, 0x4, PT ;  /* 0x000000040400780c */ /* 0x000fe20003f25270 */
[----:B------:R-:W-:-:S02]  /*16a60*/  VIADD R12, R12, 0x20 ;  /* 0x000000200c0c7836 */ /* 0x000fc40000000000 */
[----:B------:R-:W-:Y:S01]  /*16a70*/  UIADD3 UR8, UR7, 0x100, URZ ;  /* 0x0000010007087890 */ /* 0x000fe2000fffe03f */
[----:B0-----:R-:W-:Y:S01]  /*16a80*/  SEL R10, RZ, 0x1, P1 ;  /* 0x00000001ff0a7807 */ /* 0x001fe20000800000 */
[----:B------:R-:W-:Y:S01]  /*16a90*/  UIADD3 UR7, UR7, 0x10100, URZ ;  /* 0x0001010007077890 */ /* 0x000fe2000fffe03f */
[----:B------:R-:W-:Y:S02]  /*16aa0*/  SEL R4, R4, RZ, P1 ;  /* 0x000000ff04047207 */ /* 0x000fe40000800000 */
[----:B------:R-:W-:-:S04]  /*16ab0*/  LOP3.LUT R3, R3, R10, RZ, 0x3c, !PT ;  /* 0x0000000a03037212 */ /* 0x000fc800078e3cff */
[----:B------:R0:W-:Y:S02]  /*16ac0*/  UTMALDG.3D [UR8], [UR14], desc[UR16] ;  /* 0x000010080e0075b4 */ /* 0x0001e40008011000 */
[----:B0-----:R-:W-:Y:S01]  /*16ad0*/  UMOV UR8, UR7 ;  /* 0x0000000700087c82 */ /* 0x001fe20008000000 */
[----:B------:R-:W-:Y:S02]  /*16ae0*/  UMOV UR11, UR19 ;  /* 0x00000013000b7c82 */ /* 0x000fe40008000000 */
[----:B------:R0:W-:Y:S02]  /*16af0*/  UTMALDG.3D [UR8], [UR26], desc[UR16] ;  /* 0x000010081a0075b4 */ /* 0x0001e40008011000 */
[----:B0-----:R-:W-:Y:S05]  /*16b00*/  @P2 BRA `(.L_x_551) ;  /* 0xfffffffc00502947 */ /* 0x001fea000383ffff */
.L_x_547:
[----:B------:R-:W-:Y:S05]  /*16b10*/  BSYNC B1 ;  /* 0x0000000000017941 */ /* 0x000fea0003800000 */
.L_x_546:
[----:B------:R-:W2:Y:S01]  /*16b20*/  LDL.LU R15, [R1+0x200] ;  /* 0x00020000010f7983 */ /* 0x000ea20000300800 */
[----:B------:R-:W-:Y:S01]  /*16b30*/  LOP3.LUT P4, RZ, R8, 0xff, RZ, 0xc0, !PT ;  /* 0x000000ff08ff7812 */ /* 0x000fe2000788c0ff */
[----:B------:R-:W-:Y:S02]  /*16b40*/  ULDC.64 UR8, c[0x0][0x650] ;  /* 0x0001940000087ab9 */ /* 0x000fe40000000a00 */
[----:B------:R-:W3:Y:S01]  /*16b50*/  LDL.LU R13, [R1+0x204] ;  /* 0x00020400010d7983 */ /* 0x000ee20000300800 */
[----:B------:R-:W-:Y:S01]  /*16b60*/  IADD3 R6, R6, UR18, RZ ;  /* 0x0000001206067c10 */ /* 0x000fe2000fffe0ff */
[----:B------:R-:W-:Y:S01]  /*16b70*/  BSSY B1, `(.L_x_552) ;  /* 0x0000075000017945 */ /* 0x000fe20003800000 */
[----:B------:R-:W-:Y:S01]  /*16b80*/  IMAD.MOV.U32 R9, RZ, RZ, -0x1 ;  /* 0xffffffffff097424 */ /* 0x000fe200078e00ff */
[----:B------:R-:W-:Y:S02]  /*16b90*/  PRMT R4, RZ, 0x7610, R4 ;  /* 0x00007610ff047816 */ /* 0x000fe40000000004 */
[----:B------:R-:W-:-:S02]  /*16ba0*/  SHF.R.U32.HI R2, RZ, 0x2, R6 ;  /* 0x00000002ff027819 */ /* 0x000fc40000011606 */
[----:B------:R-:W-:Y:S02]  /*16bb0*/  ISETP.GT.U32.AND P1, PT, R6, 0x3, PT ;  /* 0x000000030600780c */ /* 0x000fe40003f24070 */
[----:B------:R-:W0:Y:S01]  /*16bc0*/  @P4 S2R R3, SR_CgaCtaId ;  /* 0x0000000000034919 */ /* 0x000e220000008800 */
[----:B------:R-:W-:Y:S02]  /*16bd0*/  LOP3.LUT R2, R2, 0x1, RZ, 0xc0, !PT ;  /* 0x0000000102027812 */ /* 0x000fe400078ec0ff */
[----:B------:R-:W-:Y:S02]  /*16be0*/  LOP3.LUT R6, R6, 0x3, RZ, 0xc0, !PT ;  /* 0x0000000306067812 */ /* 0x000fe400078ec0ff */
[----:B------:R-:W-:Y:S02]  /*16bf0*/  ISETP.NE.U32.AND P2, PT, R2, 0x1, PT ;  /* 0x000000010200780c */ /* 0x000fe40003f45070 */
[----:B------:R-:W-:Y:S02]  /*16c00*/  @P4 MOV R2, 0x400 ;  /* 0x0000040000024802 */ /* 0x000fe40000000f00 */
[----:B------:R-:W-:-:S02]  /*16c10*/  PRMT R8, RZ, 0x7610, R8 ;  /* 0x00007610ff087816 */ /* 0x000fc40000000008 */
[----:B0-----:R-:W-:Y:S01]  /*16c20*/  @P4 LEA R2, R3, R2, 0x18 ;  /* 0x0000000203024211 */ /* 0x001fe200078ec0ff */
[----:B------:R-:W-:-:S03]  /*16c30*/  IMAD.U32 R3, RZ, RZ, UR18 ;  /* 0x00000012ff037e24 */ /* 0x000fc6000f8e00ff */
[----:B------:R0:W-:Y:S02]  /*16c40*/  @P4 SYNCS.ARRIVE.TRANS64.A1T0 RZ, [R2+URZ+0x58], RZ ;  /* 0x000058ff02ff49a7 */ /* 0x0001e4000810003f */
[C---:B------:R-:W-:Y:S02]  /*16c50*/  ISETP.LT.U32.AND P1, PT, R3.reuse, 0x4, P1 ;  /* 0x000000040300780c */ /* 0x040fe40000f21070 */
[----:B------:R-:W-:Y:S02]  /*16c60*/  ISETP.GT.U32.AND P2, PT, R3, 0x3, !P2 ;  /* 0x000000030300780c */ /* 0x000fe40005744070 */
[----:B------:R-:W-:Y:S02]  /*16c70*/  SEL R3, RZ, 0x1, !P1 ;  /* 0x00000001ff037807 */ /* 0x000fe40004800000 */
[----:B0-----:R-:W-:-:S04]  /*16c80*/  SEL R2, RZ, 0x1, !P2 ;  /* 0x00000001ff027807 */ /* 0x001fc80005000000 */
[----:B------:R-:W-:Y:S01]  /*16c90*/  LOP3.LUT R0, R2, R0, R3, 0x96, !PT ;  /* 0x0000000002007212 */ /* 0x000fe200078e9603 */
[----:B------:R-:W-:Y:S02]  /*16ca0*/  IMAD.MOV.U32 R3, RZ, RZ, -0x1 ;  /* 0xffffffffff037424 */ /* 0x000fe400078e00ff */
[----:B------:R-:W-:Y:S01]  /*16cb0*/  IMAD.MOV.U32 R2, RZ, RZ, -0x1 ;  /* 0xffffffffff027424 */ /* 0x000fe200078e00ff */
[----:B---3--:R-:W-:-:S04]  /*16cc0*/  IADD3 R13, P1, R13, UR20, RZ ;  /* 0x000000140d0d7c10 */ /* 0x008fc8000ff3e0ff */
[----:B--2---:R-:W-:Y:S01]  /*16cd0*/  IADD3.X R15, R15, UR13, RZ, P1, !PT ;  /* 0x0000000d0f0f7c10 */ /* 0x004fe20008ffe4ff */
[----:B------:R0:W-:Y:S01]  /*16ce0*/  STL [R1+0x204], R13 ;  /* 0x0002040d01007387 */ /* 0x0001e20000100800 */
[----:B------:R-:W-:-:S03]  /*16cf0*/  ISETP.GE.U32.AND P1, PT, R13, UR8, PT ;  /* 0x000000080d007c0c */ /* 0x000fc6000bf26070 */
[----:B------:R0:W-:Y:S01]  /*16d00*/  STL [R1+0x200], R15 ;  /* 0x0002000f01007387 */ /* 0x0001e20000100800 */
[----:B------:R-:W-:-:S13]  /*16d10*/  ISETP.GE.U32.AND.EX P1, PT, R15, UR9, PT, P1 ;  /* 0x000000090f007c0c */ /* 0x000fda000bf26110 */
[----:B0-----:R-:W-:Y:S05]  /*16d20*/  @P1 BRA `(.L_x_553) ;  /* 0x0000000400641947 */ /* 0x001fea0003800000 */
[----:B------:R-:W0:Y:S01]  /*16d30*/  S2R R7, SR_CTAID.X ;  /* 0x0000000000077919 */ /* 0x000e220000002500 */
[----:B------:R-:W-:Y:S01]  /*16d40*/  ULDC UR7, c[0x0][0x150] ;  /* 0x0000540000077ab9 */ /* 0x000fe20000000800 */
[----:B------:R-:W1:Y:S01]  /*16d50*/  LDC R4, c[0x0][0x144] ;  /* 0x00005100ff047b82 */ /* 0x000e620000000800 */
[----:B------:R-:W-:Y:S01]  /*16d60*/  UISETP.NE.AND UP0, UPT, UR45, URZ, UPT ;  /* 0x0000003f2d00728c */ /* 0x000fe2000bf05270 */
[----:B------:R-:W2:Y:S01]  /*16d70*/  S2R R5, SR_CTAID.Y ;  /* 0x0000000000057919 */ /* 0x000ea20000002600 */
[----:B------:R-:W-:Y:S01]  /*16d80*/  ULDC.64 UR8, c[0x0][0x628] ;  /* 0x00018a0000087ab9 */ /* 0x000fe20000000a00 */
[----:B------:R-:W-:-:S03]  /*16d90*/  ULDC UR10, c[0x0][0x630] ;  /* 0x00018c00000a7ab9 */ /* 0x000fc60000000800 */
[----:B------:R-:W-:Y:S01]  /*16da0*/  PLOP3.LUT P1, PT, PT, PT, UP0, 0x80, 0x0 ;  /* 0x000000000000781c */ /* 0x000fe20003f2f008 */
[----:B------:R-:W3:Y:S01]  /*16db0*/  LDC R10, c[0x0][0x148] ;  /* 0x00005200ff0a7b82 */ /* 0x000ee20000000800 */
[----:B0-----:R-:W-:Y:S02]  /*16dc0*/  I2FP.F32.U32 R2, R7 ;  /* 0x0000000700027245 */ /* 0x001fe40000201000 */
[----:B--2---:R-:W-:-:S03]  /*16dd0*/  I2FP.F32.U32 R3, R5 ;  /* 0x0000000500037245 */ /* 0x004fc60000201000 */
[----:B------:R-:W-:Y:S01]  /*16de0*/  FMUL R2, R2, UR7 ;  /* 0x0000000702027c20 */ /* 0x000fe20008400000 */
[----:B------:R-:W-:Y:S02]  /*16df0*/  ULDC UR7, c[0x0][0x154] ;  /* 0x0000550000077ab9 */ /* 0x000fe40000000800 */
[----:B------:R-:W-:-:S03]  /*16e00*/  FMUL R9, R3, UR7 ;  /* 0x0000000703097c20 */ /* 0x000fc60008400000 */
[----:B------:R-:W0:Y:S08]  /*16e10*/  F2I.U32.TRUNC.NTZ R2, R2 ;  /* 0x0000000200027305 */ /* 0x000e30000020f000 */
[----:B------:R-:W2:Y:S01]  /*16e20*/  F2I.U32.TRUNC.NTZ R9, R9 ;  /* 0x0000000900097305 */ /* 0x000ea2000020f000 */
[----:B0-----:R-:W-:Y:S01]  /*16e30*/  IADD3 R3, -R2, RZ, RZ ;  /* 0x000000ff02037210 */ /* 0x001fe20007ffe1ff */
[----:B------:R-:W-:-:S04]  /*16e40*/  IMAD.MOV.U32 R2, RZ, RZ, R13 ;  /* 0x000000ffff027224 */ /* 0x000fc800078e000d */
[----:B-1----:R-:W-:Y:S02]  /*16e50*/  IMAD R7, R4, R3, R7 ;  /* 0x0000000304077224 */ /* 0x002fe400078e0207 */
[----:B--2---:R-:W-:-:S04]  /*16e60*/  IMAD.MOV R3, RZ, RZ, -R9 ;  /* 0x000000ffff037224 */ /* 0x004fc800078e0a09 */
[----:B---3--:R-:W-:Y:S01]  /*16e70*/  @P1 IMAD R7, R10, R3, R5 ;  /* 0x000000030a071224 */ /* 0x008fe200078e0205 */
[----:B------:R-:W-:Y:S01]  /*16e80*/  ISETP.NE.U32.AND P1, PT, RZ, UR8, PT ;  /* 0x00000008ff007c0c */ /* 0x000fe2000bf25070 */
[----:B------:R-:W-:-:S03]  /*16e90*/  IMAD.MOV.U32 R3, RZ, RZ, R15 ;  /* 0x000000ffff037224 */ /* 0x000fc600078e000f */
[----:B------:R-:W-:-:S13]  /*16ea0*/  ISETP.NE.AND.EX P1, PT, RZ, UR9, PT, P1 ;  /* 0x00000009ff007c0c */ /* 0x000fda000bf25310 */
[----:B------:R-:W-:Y:S05]  /*16eb0*/  @!P1 BRA `(.L_x_554) ;  /* 0x0000000000289947 */ /* 0x000fea0003800000 */
[----:B------:R-:W-:Y:S02]  /*16ec0*/  ULDC UR7, c[0x0][0x634] ;  /* 0x00018d0000077ab9 */ /* 0x000fe40000000800 */
[----:B------:R-:W-:-:S05]  /*16ed0*/  IADD3 R3, P1, R13, UR7, RZ ;  /* 0x000000070d037c10 */ /* 0x000fca000ff3e0ff */
[----:B------:R-:W-:-:S04]  /*16ee0*/  IMAD.X R9, RZ, RZ, R15, P1 ;  /* 0x000000ffff097224 */ /* 0x000fc800008e060f */
[----:B------:R-:W-:-:S04]  /*16ef0*/  IMAD.WIDE.U32 R4, R9, UR8, RZ ;  /* 0x0000000809047c25 */ /* 0x000fc8000f8e00ff */
[----:B------:R-:W-:-:S04]  /*16f00*/  IMAD.WIDE.U32 R4, P1, R3, UR9, R4 ;  /* 0x0000000903047c25 */ /* 0x000fc8000f820004 */
[----:B------:R-:W-:-:S04]  /*16f10*/  IMAD.WIDE.U32 R2, R3, UR8, RZ ;  /* 0x0000000803027c25 */ /* 0x000fc8000f8e00ff */
[----:B------:R-:W-:Y:S01]  /*16f20*/  IMAD.MOV.U32 R2, RZ, RZ, R5 ;  /* 0x000000ffff027224 */ /* 0x000fe200078e0005 */
[----:B------:R-:W-:Y:S02]  /*16f30*/  IADD3 RZ, P2, R3, R4, RZ ;  /* 0x0000000403ff7210 */ /* 0x000fe40007f5e0ff */
[----:B------:R-:W-:-:S03]  /*16f40*/  IADD3.X R3, RZ, RZ, RZ, P1, !PT ;  /* 0x000000ffff037210 */ /* 0x000fc60000ffe4ff */
[----:B------:R-:W-:-:S08]  /*16f50*/  IMAD.WIDE.U32.X R2, R9, UR9, R2, P2 ;  /* 0x0000000909027c25 */ /* 0x000fd000090e0402 */
.L_x_554:
[--C-:B------:R-:W-:Y:S01]  /*16f60*/  SHF.R.U64 R9, R2, UR10, R3.reuse ;  /* 0x0000000a02097c19 */ /* 0x100fe20008001203 */
[----:B------:R-:W-:Y:S01]  /*16f70*/  ULDC.64 UR8, c[0x0][0x620] ;  /* 0x0001880000087ab9 */ /* 0x000fe20000000a00 */
[----:B------:R-:W-:Y:S01]  /*16f80*/  SHF.R.U32.HI R2, RZ, UR10, R3 ;  /* 0x0000000aff027c19 */ /* 0x000fe20008011603 */
[----:B------:R-:W-:Y:S01]  /*16f90*/  IMAD.MOV.U32 R3, RZ, RZ, R15 ;  /* 0x000000ffff037224 */ /* 0x000fe200078e000f */
[----:B------:R-:W-:Y:S01]  /*16fa0*/  IADD3 R11, P1, RZ, -R9, RZ ;  /* 0x80000009ff0b7210 */ /* 0x000fe20007f3e0ff */
[----:B------:R-:W-:-:S04]  /*16fb0*/  ULDC UR7, c[0x0][0x618] ;  /* 0x0001860000077ab9 */ /* 0x000fc80000000800 */
[----:B------:R-:W-:-:S04]  /*16fc0*/  IMAD.X R2, RZ, RZ, ~R2, P1 ;  /* 0x000000ffff027224 */ /* 0x000fc800008e0e02 */
[----:B------:R-:W-:-:S04]  /*16fd0*/  IMAD R2, R2, UR8, RZ ;  /* 0x0000000802027c24 */ /* 0x000fc8000f8e02ff */
[----:B------:R-:W-:Y:S02]  /*16fe0*/  IMAD R5, R11, UR9, R2 ;  /* 0x000000090b057c24 */ /* 0x000fe4000f8e0202 */
[----:B------:R-:W-:-:S04]  /*16ff0*/  IMAD.MOV.U32 R2, RZ, RZ, R13 ;  /* 0x000000ffff027224 */ /* 0x000fc800078e000d */
[----:B------:R-:W-:Y:S01]  /*17000*/  IMAD.WIDE.U32 R2, R11, UR8, R2 ;  /* 0x000000080b027c25 */ /* 0x000fe2000f8e0002 */
[----:B------:R-:W-:Y:S02]  /*17010*/  ULDC.64 UR8, c[0x0][0x640] ;  /* 0x0001900000087ab9 */ /* 0x000fe40000000a00 */
[----:B------:R-:W-:Y:S02]  /*17020*/  ISETP.NE.U32.AND P1, PT, RZ, UR8, PT ;  /* 0x00000008ff007c0c */ /* 0x000fe4000bf25070 */
[----:B------:R-:W-:Y:S02]  /*17030*/  IADD3 R3, R3, R5, RZ ;  /* 0x0000000503037210 */ /* 0x000fe40007ffe0ff */
[----:B------:R-:W-:Y:S02]  /*17040*/  ISETP.NE.AND.EX P1, PT, RZ, UR9, PT, P1 ;  /* 0x00000009ff007c0c */ /* 0x000fe4000bf25310 */
[--C-:B------:R-:W-:Y:S02]  /*17050*/  SHF.R.U64 R10, R2, UR7, R3.reuse ;  /* 0x00000007020a7c19 */ /* 0x100fe40008001203 */
[----:B------:R-:W-:Y:S01]  /*17060*/  SHF.R.U32.HI R3, RZ, UR7, R3 ;  /* 0x00000007ff037c19 */ /* 0x000fe20008011603 */
[----:B------:R-:W-:-:S03]  /*17070*/  ULDC UR7, c[0x0][0x608] ;  /* 0x0001820000077ab9 */ /* 0x000fc60000000800 */
[--C-:B------:R-:W-:Y:S02]  /*17080*/  SHF.R.U64 R12, R10, UR7, R3.reuse ;  /* 0x000000070a0c7c19 */ /* 0x100fe40008001203 */
[----:B------:R-:W-:Y:S01]  /*17090*/  SHF.R.U32.HI R3, RZ, UR7, R3 ;  /* 0x00000007ff037c19 */ /* 0x000fe20008011603 */
[----:B------:R-:W-:-:S03]  /*170a0*/  ULDC UR7, c[0x0][0x658] ;  /* 0x0001960000077ab9 */ /* 0x000fc60000000800 */
[--C-:B------:R-:W-:Y:S02]  /*170b0*/  SHF.R.U64 R11, R12, UR7, R3.reuse ;  /* 0x000000070c0b7c19 */ /* 0x100fe40008001203 */
[----:B------:R-:W-:-:S03]  /*170c0*/  SHF.R.U32.HI R13, RZ, UR7, R3 ;  /* 0x00000007ff0d7c19 */ /* 0x000fc60008011603 */
[----:B------:R-:W-:Y:S02]  /*170d0*/  IMAD.MOV.U32 R2, RZ, RZ, R11 ;  /* 0x000000ffff027224 */ /* 0x000fe400078e000b */
[----:B------:R-:W-:Y:S01]  /*170e0*/  IMAD.MOV.U32 R3, RZ, RZ, R13 ;  /* 0x000000ffff037224 */ /* 0x000fe200078e000d */
[----:B------:R-:W-:Y:S06]  /*170f0*/  @!P1 BRA `(.L_x_555) ;  /* 0x0000000000289947 */ /* 0x000fec0003800000 */
[----:B------:R-:W-:Y:S02]  /*17100*/  ULDC UR7, c[0x0][0x64c] ;  /* 0x0001930000077ab9 */ /* 0x000fe40000000800 */
[----:B------:R-:W-:-:S05]  /*17110*/  IADD3 R3, P1, R11, UR7, RZ ;  /* 0x000000070b037c10 */ /* 0x000fca000ff3e0ff */
[----:B------:R-:W-:-:S04]  /*17120*/  IMAD.X R13, RZ, RZ, R13, P1 ;  /* 0x000000ffff0d7224 */ /* 0x000fc800008e060d */
[----:B------:R-:W-:-:S04]  /*17130*/  IMAD.WIDE.U32 R4, R13, UR8, RZ ;  /* 0x000000080d047c25 */ /* 0x000fc8000f8e00ff */
[----:B------:R-:W-:-:S04]  /*17140*/  IMAD.WIDE.U32 R4, P1, R3, UR9, R4 ;  /* 0x0000000903047c25 */ /* 0x000fc8000f820004 */
[----:B------:R-:W-:Y:S01]  /*17150*/  IMAD.WIDE.U32 R2, R3, UR8, RZ ;  /* 0x0000000803027c25 */ /* 0x000fe2000f8e00ff */
[----:B------:R-:W-:-:S04]  /*17160*/  MOV R2, R5 ;  /* 0x0000000500027202 */ /* 0x000fc80000000f00 */
[----:B------:R-:W-:Y:S01]  /*17170*/  IADD3 RZ, P2, R3, R4, RZ ;  /* 0x0000000403ff7210 */ /* 0x000fe20007f5e0ff */
[----:B------:R-:W-:-:S04]  /*17180*/  IMAD.X R3, RZ, RZ, RZ, P1 ;  /* 0x000000ffff037224 */ /* 0x000fc800008e06ff */
[----:B------:R-:W-:-:S08]  /*17190*/  IMAD.WIDE.U32.X R2, R13, UR9, R2, P2 ;  /* 0x000000090d027c25 */ /* 0x000fd000090e0402 */
.L_x_555:
[----:B------:R-:W-:Y:S01]  /*171a0*/  ULDC UR7, c[0x0][0x648] ;  /* 0x0001920000077ab9 */ /* 0x000fe20000000800 */
[----:B------:R-:W-:Y:S01]  /*171b0*/  LOP3.LUT R12, R12, UR6, RZ, 0xc0, !PT ;  /* 0x000000060c0c7c12 */ /* 0x000fe2000f8ec0ff */
[----:B------:R-:W-:Y:S01]  /*171c0*/  UISETP.NE.AND UP0, UPT, UR45, URZ, UPT ;  /* 0x0000003f2d00728c */ /* 0x000fe2000bf05270 */
[----:B------:R-:W-:Y:S01]  /*171d0*/  SHF.R.U64 R3, R2, UR7, R3 ;  /* 0x0000000702037c19 */ /* 0x000fe20008001203 */
[----:B------:R-:W-:Y:S01]  /*171e0*/  ULDC UR7, c[0x0][0x638] ;  /* 0x00018e0000077ab9 */ /* 0x000fe20000000800 */
[----:B------:R-:W-:-:S03]  /*171f0*/  LOP3.LUT R4, R10, UR4, RZ, 0xc0, !PT ;  /* 0x000000040a047c12 */ /* 0x000fc6000f8ec0ff */
[----:B------:R-:W-:Y:S01]  /*17200*/  IMAD.MOV R2, RZ, RZ, -R3 ;  /* 0x000000ffff027224 */ /* 0x000fe200078e0a03 */
[----:B------:R-:W-:Y:S01]  /*17210*/  PLOP3.LUT P1, PT, PT, PT, UP0, 0x40, 0x0 ;  /* 0x000000000000781c */ /* 0x000fe20003f2e808 */
[----:B------:R-:W-:Y:S01]  /*17220*/  IMAD R12, R3, UR5, R12 ;  /* 0x00000005030c7c24 */ /* 0x000fe2000f8e020c */
[----:B------:R-:W-:Y:S01]  /*17230*/  PLOP3.LUT P2, PT, PT, PT, UP0, 0x40, 0x0 ;  /* 0x000000000000781c */ /* 0x000fe20003f4e808 */
[----:B------:R-:W-:Y:S01]  /*17240*/  IMAD R11, R2, UR7, R11 ;  /* 0x00000007020b7c24 */ /* 0x000fe2000f8e020b */
[----:B------:R-:W-:Y:S02]  /*17250*/  ULDC UR7, c[0x0][0x610] ;  /* 0x0001840000077ab9 */ /* 0x000fe40000000800 */
[----:B------:R-:W-:Y:S01]  /*17260*/  IMAD R7, R12, UR7, R7 ;  /* 0x000000070c077c24 */ /* 0x000fe2000f8e0207 */
[----:B------:R-:W-:Y:S02]  /*17270*/  ULDC UR7, c[0x0][0x600] ;  /* 0x0001800000077ab9 */ /* 0x000fe40000000800 */
[----:B------:R-:W-:-:S05]  /*17280*/  IMAD R4, R11, UR7, R4 ;  /* 0x000000070b047c24 */ /* 0x000fca000f8e0204 */
[----:B------:R-:W-:Y:S02]  /*17290*/  SEL R2, R4, R7, P1 ;  /* 0x0000000704027207 */ /* 0x000fe40000800000 */
[----:B------:R-:W-:Y:S01]  /*172a0*/  SEL R3, R7, R4, P2 ;  /* 0x0000000407037207 */ /* 0x000fe20001000000 */
[----:B------:R-:W-:-:S07]  /*172b0*/  IMAD.MOV.U32 R4, RZ, RZ, 0x1 ;  /* 0x00000001ff047424 */ /* 0x000fce00078e00ff */
.L_x_553:
[----:B------:R-:W-:Y:S05]  /*172c0*/  BSYNC B1 ;  /* 0x0000000000017941 */ /* 0x000fea0003800000 */
.L_x_552:
[----:B------:R-:W-:-:S13]  /*172d0*/  LOP3.LUT P1, RZ, R4, 0xff, RZ, 0xc0, !PT ;  /* 0x000000ff04ff7812 */ /* 0x000fda000782c0ff */
[----:B------:R-:W-:Y:S05]  /*172e0*/  @P1 BRA `(.L_x_556) ;  /* 0xfffffff400241947 */ /* 0x000fea000383ffff */
[----:B------:R-:W-:Y:S05]  /*172f0*/  BSYNC B0 ;  /* 0x0000000000007941 */ /* 0x000fea0003800000 */
.L_x_544:
[----:B------:R-:W-:-:S03]  /*17300*/  UMOV UR7, 0xffffffff ;  /* 0xffffffff00077882 */ /* 0x000fc60000000000 */
[----:B------:R-:W-:Y:S05]  /*17310*/  BRA.DIV UR7, `(.L_x_557) ;  /* 0x00000006071c7947 */ /* 0x000fea000b800000 */
[----:B------:R-:W-:-:S13]  /*17320*/  ELECT P6, URZ, PT ;  /* 0x00000000003f782f */ /* 0x000fda00038c0000 */
.L_x_571:
[----:B------:R-:W-:Y:S04]  /*17330*/  BSSY B0, `(.L_x_558) ;  /* 0x000002c000007945 */ /* 0x000fe80003800000 */
[----:B------:R-:W-:Y:S05]  /*17340*/  @!P6 BRA `(.L_x_559) ;  /* 0x0000000000a8e947 */ /* 0x000fea0003800000 */
[----:B------:R-:W-:-:S04]  /*17350*/  ULOP3.LUT UR7, UR40, 0x2, URZ, 0xfc, !UPT ;  /* 0x0000000228077892 */ /* 0x000fc8000f8efc3f */
[----:B------:R-:W-:-:S06]  /*17360*/  UISETP.NE.AND UP0, UPT, UR7, 0x3, UPT ;  /* 0x000000030700788c */ /* 0x000fcc000bf05270 */
[----:B------:R-:W-:-:S13]  /*17370*/  PLOP3.LUT P0, PT, PT, PT, UP0, 0x80, 0x0 ;  /* 0x000000000000781c */ /* 0x000fda0003f0f008 */
[----:B------:R-:W-:Y:S05]  /*17380*/  @!P0 BRA `(.L_x_560) ;  /* 0x0000000000048947 */ /* 0x000fea0003800000 */
[----:B------:R-:W-:Y:S01]  /*17390*/  BPT.TRAP 0x1 ;  /* 0x000000040000795c */ /* 0x000fe20000300000 */
.L_x_560:
[----:B------:R-:W0:Y:S01]  /*173a0*/  S2R R3, SR_CgaCtaId ;  /* 0x0000000000037919 */ /* 0x000e220000008800 */
[----:B------:R-:W-:-:S04]  /*173b0*/  MOV R2, 0x400 ;  /* 0x0000040000027802 */ /* 0x000fc80000000f00 */
[----:B0-----:R-:W-:Y:S02]  /*173c0*/  LEA R3, R3, R2, 0x18 ;  /* 0x0000000203037211 */ /* 0x001fe400078ec0ff */
[----:B------:R-:W-:-:S03]  /*173d0*/  SHF.L.U32 R2, R0, 0x1f, RZ ;  /* 0x0000001f00027819 */ /* 0x000fc600000006ff */
[----:B------:R-:W-:-:S04]  /*173e0*/  VIADD R3, R3, 0x20 ;  /* 0x0000002003037836 */ /* 0x000fc80000000000 */
[----:B------:R-:W-:-:S04]  /*173f0*/  IMAD R5, R6, 0x8, R3 ;  /* 0x0000000806057824 */ /* 0x000fc800078e0203 */
[----:B------:R-:W0:Y:S02]  /*17400*/  SYNCS.PHASECHK.TRANS64.TRYWAIT P0, [R5+URZ], R2 ;  /* 0x00000002050075a7 */ /* 0x000e24000800017f */
[----:B0-----:R-:W-:Y:S05]  /*17410*/  @!P0 BRA `(.L_x_561) ;  /* 0x0000000000fc8947 */ /* 0x001fea0003800000 */
.L_x_572:
[----:B------:R-:W-:-:S04]  /*17420*/  IADD3 R6, R6, 0x1, RZ ;  /* 0x0000000106067810 */ /* 0x000fc80007ffe0ff */
[----:B------:R-:W-:-:S04]  /*17430*/  ISETP.NE.AND P0, PT, R6, 0x4, PT ;  /* 0x000000040600780c */ /* 0x000fc80003f05270 */
[----:B0-----:R-:W-:Y:S02]  /*17440*/  SEL R5, RZ, 0x1, P0 ;  /* 0x00000001ff057807 */ /* 0x001fe40000000000 */
[----:B------:R-:W-:Y:S02]  /*17450*/  SEL R6, R6, RZ, P0 ;  /* 0x000000ff06067207 */ /* 0x000fe40000000000 */
[----:B------:R-:W-:-:S03]  /*17460*/  LOP3.LUT R5, R0, R5, RZ, 0x3c, !PT ;  /* 0x0000000500057212 */ /* 0x000fc600078e3cff */
[----:B------:R-:W-:Y:S01]  /*17470*/  IMAD R7, R6, 0x8, R3 ;  /* 0x0000000806077824 */ /* 0x000fe200078e0203 */
[----:B------:R-:W-:-:S04]  /*17480*/  SHF.L.U32 R0, R5, 0x1f, RZ ;  /* 0x0000001f05007819 */ /* 0x000fc800000006ff */
[----:B------:R-:W0:Y:S02]  /*17490*/  SYNCS.PHASECHK.TRANS64.TRYWAIT P0, [R7+URZ], R0 ;  /* 0x00000000070075a7 */ /* 0x000e24000800017f */
[----:B0-----:R-:W-:Y:S05]  /*174a0*/  @!P0 BRA `(.L_x_562) ;  /* 0x0000000000ec8947 */ /* 0x001fea0003800000 */
.L_x_573:
[----:B0-----:R-:W-:-:S05]  /*174b0*/  VIADD R0, R6, 0x1 ;  /* 0x0000000106007836 */ /* 0x001fca0000000000 */
[----:B------:R-:W-:-:S04]  /*174c0*/  ISETP.NE.AND P0, PT, R0, 0x4, PT ;  /* 0x000000040000780c */ /* 0x000fc80003f05270 */
[----:B------:R-:W-:Y:S02]  /*174d0*/  SEL R2, RZ, 0x1, P0 ;  /* 0x00000001ff027807 */ /* 0x000fe40000000000 */
[----:B------:R-:W-:Y:S02]  /*174e0*/  SEL R4, R0, RZ, P0 ;  /* 0x000000ff00047207 */ /* 0x000fe40000000000 */
[----:B------:R-:W-:-:S03]  /*174f0*/  LOP3.LUT R5, R5, R2, RZ, 0x3c, !PT ;  /* 0x0000000205057212 */ /* 0x000fc600078e3cff */
[----:B------:R-:W-:Y:S01]  /*17500*/  IMAD R7, R4, 0x8, R3 ;  /* 0x0000000804077824 */ /* 0x000fe200078e0203 */
[----:B------:R-:W-:-:S04]  /*17510*/  SHF.L.U32 R0, R5, 0x1f, RZ ;  /* 0x0000001f05007819 */ /* 0x000fc800000006ff */
[----:B------:R-:W0:Y:S02]  /*17520*/  SYNCS.PHASECHK.TRANS64.TRYWAIT P0, [R7+URZ], R0 ;  /* 0x00000000070075a7 */ /* 0x000e24000800017f */
[----:B0-----:R-:W-:Y:S05]  /*17530*/  @!P0 BRA `(.L_x_563) ;  /* 0x0000000000dc8947 */ /* 0x001fea0003800000 */
.L_x_574:
[----:B0-----:R-:W-:-:S05]  /*17540*/  VIADD R0, R4, 0x1 ;  /* 0x0000000104007836 */ /* 0x001fca0000000000 */
[----:B------:R-:W-:-:S04]  /*17550*/  ISETP.NE.AND P0, PT, R0, 0x4, PT ;  /* 0x000000040000780c */ /* 0x000fc80003f05270 */
[----:B------:R-:W-:Y:S02]  /*17560*/  SEL R2, RZ, 0x1, P0 ;  /* 0x00000001ff027807 */ /* 0x000fe40000000000 */
[----:B------:R-:W-:Y:S02]  /*17570*/  SEL R0, R0, RZ, P0 ;  /* 0x000000ff00007207 */ /* 0x000fe40000000000 */
[----:B------:R-:W-:Y:S02]  /*17580*/  LOP3.LUT R2, R5, R2, RZ, 0x3c, !PT ;  /* 0x0000000205027212 */ /* 0x000fe400078e3cff */
[----:B------:R-:W-:Y:S02]  /*17590*/  LEA R3, R0, R3, 0x3 ;  /* 0x0000000300037211 */ /* 0x000fe400078e18ff */
[----:B------:R-:W-:-:S07]  /*175a0*/  SHF.L.U32 R0, R2, 0x1f, RZ ;  /* 0x0000001f02007819 */ /* 0x000fce00000006ff */
.L_x_564:
[----:B0-----:R0:W1:Y:S02]  /*175b0*/  SYNCS.PHASECHK.TRANS64.TRYWAIT P0, [R3+URZ], R0 ;  /* 0x00000000030075a7 */ /* 0x001064000800017f */
[----:B-1----:R-:W-:Y:S05]  /*175c0*/  @!P0 NANOSLEEP.SYNCS 0x989680 ;  /* 0x009896800000895d */ /* 0x002fea0003900000 */
[----:B------:R-:W1:Y:S02]  /*175d0*/  @!P0 SYNCS.PHASECHK.TRANS64 P0, [R3+URZ], R0 ;  /* 0x00000000030085a7 */ /* 0x000e64000800007f */
[----:B-1----:R-:W-:Y:S05]  /*175e0*/  @!P0 BRA `(.L_x_564) ;  /* 0xfffffffc00f08947 */ /* 0x002fea000383ffff */
.L_x_559:
[----:B------:R-:W-:Y:S05]  /*175f0*/  BSYNC B0 ;  /* 0x0000000000007941 */ /* 0x000fea0003800000 */
.L_x_558:
[----:B------:R-:W-:Y:S05]  /*17600*/  EXIT ;  /* 0x000000000000794d */ /* 0x000fea0003800000 */
.L_x_17:
[----:B-1----:R1:W4:Y:S02]  /*17610*/  SYNCS.PHASECHK.TRANS64.TRYWAIT P1, [R3+URZ], R0 ;  /* 0x00000000030075a7 */ /* 0x002324000802017f */
[----:B----4-:R-:W-:Y:S05]  /*17620*/  @!P1 NANOSLEEP.SYNCS 0x989680 ;  /* 0x009896800000995d */ /* 0x010fea0003900000 */
[----:B------:R-:W4:Y:S02]  /*17630*/  @!P1 SYNCS.PHASECHK.TRANS64 P1, [R3+URZ], R0 ;  /* 0x00000000030095a7 */ /* 0x000f24000802007f */
[----:B----4-:R-:W-:Y:S05]  /*17640*/  @!P1 BRA `(.L_x_17) ;  /* 0xfffffffc00f09947 */ /* 0x010fea000383ffff */
[----:B------:R-:W-:Y:S05]  /*17650*/  BRA `(.L_x_16) ;  /* 0xfffffe9c00707947 */ /* 0x000fea000383ffff */
.L_x_22:
[----:B-1----:R-:W-:-:S04]  /*17660*/  IMAD.U32 R5, RZ, RZ, UR4 ;  /* 0x00000004ff057e24 */ /* 0x002fc8000f8e00ff */
[----:B------:R1:W2:Y:S03]  /*17670*/  SYNCS.PHASECHK.TRANS64.TRYWAIT P1, [R5+URZ], R4 ;  /* 0x00000004050075a7 */ /* 0x0002a6000802017f */
[----:B--2---:R-:W-:Y:S05]  /*17680*/  @!P1 NANOSLEEP.SYNCS 0x989680 ;  /* 0x009896800000995d */ /* 0x004fea0003900000 */
[----:B------:R-:W2:Y:S02]  /*17690*/  @!P1 SYNCS.PHASECHK.TRANS64 P1, [R5+URZ], R4 ;  /* 0x00000004050095a7 */ /* 0x000ea4000802007f */
[----:B--2---:R-:W-:Y:S05]  /*176a0*/  @!P1 BRA `(.L_x_22) ;  /* 0xfffffffc00ec9947 */ /* 0x004fea000383ffff */
[----:B------:R-:W-:Y:S05]  /*176b0*/  BRA `(.L_x_21) ;  /* 0xfffffeb000d07947 */ /* 0x000fea000383ffff */
.L_x_545:
[----:B------:R-:W-:Y:S01]  /*176c0*/  BSSY B1, `(.L_x_565) ;  /* 0x0000006000017945 */ /* 0x000fe20003800000 */
[----:B------:R-:W-:-:S07]  /*176d0*/  IMAD.MOV.U32 R15, RZ, RZ, -0x1 ;  /* 0xffffffffff0f7424 */ /* 0x000fce00078e00ff */
[----:B------:R-:W-:Y:S05]  /*176e0*/  WARPSYNC.COLLECTIVE R15, `(.L_x_566) ;  /* 0x000000000f0c7348 */ /* 0x000fea0003c00000 */
[----:B------:R-:W-:Y:S02]  /*176f0*/  ELECT P6, UR62, PT ;  /* 0x00000000003e782f */ /* 0x000fe400038c0000 */
[----:B------:R-:W-:Y:S01]  /*17700*/  MOV R14, UR62 ;  /* 0x0000003e000e7c02 */ /* 0x000fe20008000f00 */
[----:B------:R-:W-:Y:S10]  /*17710*/  ENDCOLLECTIVE ;  /* 0x000000000000791b */ /* 0x000ff40003800000 */
.L_x_566:
[----:B------:R-:W-:Y:S05]  /*17720*/  BSYNC B1 ;  /* 0x0000000000017941 */ /* 0x000fea0003800000 */
.L_x_565:
[----:B------:R-:W-:Y:S05]  /*17730*/  BRA `(.L_x_567) ;  /* 0xfffffff0001c7947 */ /* 0x000fea000383ffff */
.L_x_548:
[----:B0-----:R0:W1:Y:S02]  /*17740*/  SYNCS.PHASECHK.TRANS64.TRYWAIT P1, [R10+URZ+0x20], R5 ;  /* 0x000020050a0075a7 */ /* 0x001064000802017f */
[----:B-1----:R-:W-:Y:S05]  /*17750*/  @!P1 NANOSLEEP.SYNCS 0x989680 ;  /* 0x009896800000995d */ /* 0x002fea0003900000 */
[----:B------:R-:W1:Y:S02]  /*17760*/  @!P1 SYNCS.PHASECHK.TRANS64 P1, [R10+URZ+0x20], R5 ;  /* 0x000020050a0095a7 */ /* 0x000e64000802007f */
[----:B-1----:R-:W-:Y:S05]  /*17770*/  @!P1 BRA `(.L_x_548) ;  /* 0xfffffffc00f09947 */ /* 0x002fea000383ffff */
[----:B------:R-:W-:Y:S05]  /*17780*/  BRA `(.L_x_568) ;  /* 0xfffffff000507947 */ /* 0x000fea000383ffff */
.L_x_557:
[----:B------:R-:W-:Y:S01]  /*17790*/  BSSY B0, `(.L_x_569) ;  /* 0x0000006000007945 */ /* 0x000fe20003800000 */
[----:B------:R-:W-:-:S07]  /*177a0*/  IMAD.MOV.U32 R15, RZ, RZ, -0x1 ;  /* 0xffffffffff0f7424 */ /* 0x000fce00078e00ff */
[----:B------:R-:W-:Y:S05]  /*177b0*/  WARPSYNC.COLLECTIVE R15, `(.L_x_570) ;  /* 0x000000000f0c7348 */ /* 0x000fea0003c00000 */
[----:B------:R-:W-:Y:S02]  /*177c0*/  ELECT P6, UR62, PT ;  /* 0x00000000003e782f */ /* 0x000fe400038c0000 */
[----:B------:R-:W-:Y:S01]  /*177d0*/  MOV R14, UR62 ;  /* 0x0000003e000e7c02 */ /* 0x000fe20008000f00 */
[----:B------:R-:W-:Y:S10]  /*177e0*/  ENDCOLLECTIVE ;  /* 0x000000000000791b */ /* 0x000ff40003800000 */
.L_x_570:
[----:B------:R-:W-:Y:S05]  /*177f0*/  BSYNC B0 ;  /* 0x0000000000007941 */ /* 0x000fea0003800000 */
.L_x_569:
[----:B------:R-:W-:Y:S05]  /*17800*/  BRA `(.L_x_571) ;  /* 0xfffffff800c87947 */ /* 0x000fea000383ffff */
.L_x_561:
[----:B0-----:R0:W1:Y:S02]  /*17810*/  SYNCS.PHASECHK.TRANS64.TRYWAIT P0, [R5+URZ], R2 ;  /* 0x00000002050075a7 */ /* 0x001064000800017f */
[----:B-1----:R-:W-:Y:S05]  /*17820*/  @!P0 NANOSLEEP.SYNCS 0x989680 ;  /* 0x009896800000895d */ /* 0x002fea0003900000 */
[----:B------:R-:W1:Y:S02]  /*17830*/  @!P0 SYNCS.PHASECHK.TRANS64 P0, [R5+URZ], R2 ;  /* 0x00000002050085a7 */ /* 0x000e64000800007f */
[----:B-1----:R-:W-:Y:S05]  /*17840*/  @!P0 BRA `(.L_x_561) ;  /* 0xfffffffc00f08947 */ /* 0x002fea000383ffff */
[----:B------:R-:W-:Y:S05]  /*17850*/  BRA `(.L_x_572) ;  /* 0xfffffff800f07947 */ /* 0x000fea000383ffff */
.L_x_562:
[----:B0-----:R0:W1:Y:S02]  /*17860*/  SYNCS.PHASECHK.TRANS64.TRYWAIT P0, [R7+URZ], R0 ;  /* 0x00000000070075a7 */ /* 0x001064000800017f */
[----:B-1----:R-:W-:Y:S05]  /*17870*/  @!P0 NANOSLEEP.SYNCS 0x989680 ;  /* 0x009896800000895d */ /* 0x002fea0003900000 */
[----:B------:R-:W1:Y:S02]  /*17880*/  @!P0 SYNCS.PHASECHK.TRANS64 P0, [R7+URZ], R0 ;  /* 0x00000000070085a7 */ /* 0x000e64000800007f */
[----:B-1----:R-:W-:Y:S05]  /*17890*/  @!P0 BRA `(.L_x_562) ;  /* 0xfffffffc00f08947 */ /* 0x002fea000383ffff */
[----:B------:R-:W-:Y:S05]  /*178a0*/  BRA `(.L_x_573) ;  /* 0xfffffffc00007947 */ /* 0x000fea000383ffff */
.L_x_563:
[----:B0-----:R0:W1:Y:S02]  /*178b0*/  SYNCS.PHASECHK.TRANS64.TRYWAIT P0, [R7+URZ], R0 ;  /* 0x00000000070075a7 */ /* 0x001064000800017f */
[----:B-1----:R-:W-:Y:S05]  /*178c0*/  @!P0 NANOSLEEP.SYNCS 0x989680 ;  /* 0x009896800000895d */ /* 0x002fea0003900000 */
[----:B------:R-:W1:Y:S02]  /*178d0*/  @!P0 SYNCS.PHASECHK.TRANS64 P0, [R7+URZ], R0 ;  /* 0x00000000070085a7 */ /* 0x000e64000800007f */
[----:B-1----:R-:W-:Y:S05]  /*178e0*/  @!P0 BRA `(.L_x_563) ;  /* 0xfffffffc00f08947 */ /* 0x002fea000383ffff */
[----:B------:R-:W-:Y:S05]  /*178f0*/  BRA `(.L_x_574) ;  /* 0xfffffffc00107947 */ /* 0x000fea000383ffff */
.L_x_575:
[----:B------:R-:W-:-:S00]  /*17900*/  BRA `(.L_x_575) ;  /* 0xfffffffc00fc7947 */ /* 0x000fc0000383ffff */
[----:B------:R-:W-:-:S00]  /*17910*/  NOP ;  /* 0x0000000000007918 */ /* 0x000fc00000000000 */
        /* <DEDUP_REMOVED lines=14> */
.L_x_576:


//--------------------- .nv.global.init           --------------------------
	.section	.nv.global.init,"aw",@progbits
.nv.global.init:
	.type		$str$22,@object
	.size		$str$22,($str$23 - $str$22)
$str$22:
        /*0000*/ 	.byte	0x6b, 0x5f, 0x74, 0x69, 0x6c, 0x65, 0x5f, 0x63, 0x6f, 0x75, 0x6e, 0x74, 0x20, 0x3e, 0x3d, 0x20
        /*0010*/ 	.byte	0x31, 0x00
	.type		$str$23,@object
	.size		$str$23,(__unnamed_1 - $str$23)
$str$23:
        /*0012*/ 	.byte	0x2f, 0x74, 0x6d, 0x70, 0x2f, 0x63, 0x75, 0x74, 0x6c, 0x61, 0x73, 0x73, 0x5f, 0x73, 0x77, 0x65
        /*0022*/ 	.byte	0x65, 0x70, 0x5f, 0x73, 0x72, 0x63, 0x2f, 0x69, 0x6e, 0x63, 0x6c, 0x75, 0x64, 0x65, 0x2f, 0x63
        /*0032*/ 	.byte	0x75, 0x74, 0x6c, 0x61, 0x73, 0x73, 0x2f, 0x67, 0x65, 0x6d, 0x6d, 0x2f, 0x63, 0x6f, 0x6c, 0x6c
        /*0042*/ 	.byte	0x65, 0x63, 0x74, 0x69, 0x76, 0x65, 0x2f, 0x73, 0x6d, 0x39, 0x30, 0x5f, 0x6d, 0x6d, 0x61, 0x5f
        /*0052*/ 	.byte	0x74, 0x6d, 0x61, 0x5f, 0x67, 0x6d, 0x6d, 0x61, 0x5f, 0x73, 0x73, 0x5f, 0x77, 0x61, 0x72, 0x70
        /*0062*/ 	.byte	0x73, 0x70, 0x65, 0x63, 0x69, 0x61, 0x6c, 0x69, 0x7a, 0x65, 0x64, 0x2e, 0x68, 0x70, 0x70, 0x00
	.type		__unnamed_1,@object
	.size		__unnamed_1,(.L_0 - __unnamed_1)
__unnamed_1:
        /* <DEDUP_REMOVED lines=180> */
        /*0bb2*/ 	.byte	0x74, 0x65, 0x3a, 0x3a, 0x69, 0x64, 0x65, 0x6e, 0x74, 0x69, 0x74, 0x79, 0x5d, 0x00
.L_0:


//--------------------- .nv.shared._ZN7cutlass13device_kernelINS_4gemm6kernel13GemmUniversalIN4cute5tupleIJiiiiEEENS1_10collective13CollectiveMmaINS1_34MainloopSm90TmaGmmaWarpSpecializedILi4ENS5_IJNS4_1CILi1EEESB_SB_EEENS1_35KernelTmaWarpSpecializedCooperativeEEENS5_IJNSA_ILi256EEESF_NSA_ILi32EEEEEENS_6half_tENS5_IJlSB_lEEESI_SJ_NS4_8TiledMMAINS4_8MMA_AtomIJNS4_4SM904GMMA26MMA_64x256x16_F32F16F16_SSILNSN_5MajorE0ELSP_0ELNSN_7ScaleInE1ELSQ_1EEEEEENS4_6LayoutINS5_IJNSA_ILi2EEESB_SB_EEENS5_IJSB_NSA_ILi0EEESW_EEEEENS5_IJNS4_10UnderscoreESZ_SZ_EEEEENS4_13SM90_TMA_LOADENS4_14ComposedLayoutINS4_7SwizzleILi2ELi4ELi3EEENS4_18smem_ptr_flag_bitsILi16EEENST_INS5_IJNSA_ILi8EEESG_EEENS5_IJSG_SB_EEEEEEEvNS4_8identityES12_S1C_vS1D_EENS_8epilogue10collective6detail29Sm90TmaWarpSpecializedAdapterINS1G_15DefaultEpilogueISI_SJ_SJ_NS1F_6thread17LinearCombinationISI_Li1EffLNS1K_9ScaleType4KindE0ELNS_15FloatRoundStyleE2ESI_EENS1_15EpilogueDefaultEEEEEvvEEEEvNT_6ParamsE --------------------------
	.section	.nv.shared._ZN7cutlass13device_kernelINS_4gemm6kernel13GemmUniversalIN4cute5tupleIJiiiiEEENS1_10collective13CollectiveMmaINS1_34MainloopSm90TmaGmmaWarpSpecializedILi4ENS5_IJNS4_1CILi1EEESB_SB_EEENS1_35KernelTmaWarpSpecializedCooperativeEEENS5_IJNSA_ILi256EEESF_NSA_ILi32EEEEEENS_6half_tENS5_IJlSB_lEEESI_SJ_NS4_8TiledMMAINS4_8MMA_AtomIJNS4_4SM904GMMA26MMA_64x256x16_F32F16F16_SSILNSN_5MajorE0ELSP_0ELNSN_7ScaleInE1ELSQ_1EEEEEENS4_6LayoutINS5_IJNSA_ILi2EEESB_SB_EEENS5_IJSB_NSA_ILi0EEESW_EEEEENS5_IJNS4_10UnderscoreESZ_SZ_EEEEENS4_13SM90_TMA_LOADENS4_14ComposedLayoutINS4_7SwizzleILi2ELi4ELi3EEENS4_18smem_ptr_flag_bitsILi16EEENST_INS5_IJNSA_ILi8EEESG_EEENS5_IJSG_SB_EEEEEEEvNS4_8identityES12_S1C_vS1D_EENS_8epilogue10collective6detail29Sm90TmaWarpSpecializedAdapterINS1G_15DefaultEpilogueISI_SJ_SJ_NS1F_6thread17LinearCombinationISI_Li1EffLNS1K_9ScaleType4KindE0ELNS_15FloatRoundStyleE2ESI_EENS1_15EpilogueDefaultEEEEEvvEEEEvNT_6ParamsE,"aw",@nobits
	.sectionflags	@""
	.align	16
	.zero		1024


//--------------------- .nv.shared.reserved.0     --------------------------
	.section	.nv.shared.reserved.0,"aw",@nobits
	.weak		__nv_reservedSMEM_offset_0_alias
	.size		__nv_reservedSMEM_offset_0_alias, 0, 0
	.other		__nv_reservedSMEM_offset_0_alias,@"STO_CUDA_RESERVED_SHARED STV_DEFAULT"
__nv_reservedSMEM_offset_0_alias:
	.zero		0


//--------------------- .nv.global                --------------------------
	.section	.nv.global,"aw",@nobits
.nv.global:
	.type		_ZN40_INTERNAL_c4b4b067_4_k_cu_3929e6f9_180804cute1_E,@object
	.size		_ZN40_INTERNAL_c4b4b067_4_k_cu_3929e6f9_180804cute1_E,(_ZN40_INTERNAL_c4b4b067_4_k_cu_3929e6f9_180804cuda3std3__45__cpo6cbeginE - _ZN40_INTERNAL_c4b4b067_4_k_cu_3929e6f9_180804cute1_E)
_ZN40_INTERNAL_c4b4b067_4_k_cu_3929e6f9_180804cute1_E:
	.zero		1
	.type		_ZN40_INTERNAL_c4b4b067_4_k_cu_3929e6f9_180804cuda3std3__45__cpo6cbeginE,@object
	.size		_ZN40_INTERNAL_c4b4b067_4_k_cu_3929e6f9_180804cuda3std3__45__cpo6cbeginE,(_ZN40_INTERNAL_c4b4b067_4_k_cu_3929e6f9_180804cuda3std3__48in_placeE - _ZN40_INTERNAL_c4b4b067_4_k_cu_3929e6f9_180804cuda3std3__45__cpo6cbeginE)
_ZN40_INTERNAL_c4b4b067_4_k_cu_3929e6f9_180804cuda3std3__45__cpo6cbeginE:
	.zero		1
	.type		_ZN40_INTERNAL_c4b4b067_4_k_cu_3929e6f9_180804cuda3std3__48in_placeE,@object
	.size		_ZN40_INTERNAL_c4b4b067_4_k_cu_3929e6f9_180804cuda3std3__48in_placeE,(_ZN40_INTERNAL_c4b4b067_4_k_cu_3929e6f9_180804cuda3std6ranges3__45__cpo9iter_moveE - _ZN40_INTERNAL_c4b4b067_4_k_cu_3929e6f9_180804cuda3std3__48in_placeE)
_ZN40_INTERNAL_c4b4b067_4_k_cu_3929e6f9_180804cuda3std3__48in_placeE:
	.zero		1
	.type		_ZN40_INTERNAL_c4b4b067_4_k_cu_3929e6f9_180804cuda3std6ranges3__45__cpo9iter_moveE,@object
	.size		_ZN40_INTERNAL_c4b4b067_4_k_cu_3929e6f9_180804cuda3std6ranges3__45__cpo9iter_moveE,(_ZN40_INTERNAL_c4b4b067_4_k_cu_3929e6f9_180804cuda3std3__45__cpo5beginE - _ZN40_INTERNAL_c4b4b067_4_k_cu_3929e6f9_180804cuda3std6ranges3__45__cpo9iter_moveE)
_ZN40_INTERNAL_c4b4b067_4_k_cu_3929e6f9_180804cuda3std6ranges3__45__cpo9iter_moveE:
	.zero		1
	.type		_ZN40_INTERNAL_c4b4b067_4_k_cu_3929e6f9_180804cuda3std3__45__cpo5beginE,@object
	.size		_ZN40_INTERNAL_c4b4b067_4_k_cu_3929e6f9_180804cuda3std3__45__cpo5beginE,(_ZN40_INTERNAL_c4b4b067_4_k_cu_3929e6f9_180804cuda3std3__442_GLOBAL__N__c4b4b067_4_k_cu_3929e6f9_180806ignoreE - _ZN40_INTERNAL_c4b4b067_4_k_cu_3929e6f9_180804cuda3std3__45__cpo5beginE)
_ZN40_INTERNAL_c4b4b067_4_k_cu_3929e6f9_180804cuda3std3__45__cpo5beginE:
	.zero		1
	.type		_ZN40_INTERNAL_c4b4b067_4_k_cu_3929e6f9_180804cuda3std3__442_GLOBAL__N__c4b4b067_4_k_cu_3929e6f9_180806ignoreE,@object
	.size		_ZN40_INTERNAL_c4b4b067_4_k_cu_3929e6f9_180804cuda3std3__442_GLOBAL__N__c4b4b067_4_k_cu_3929e6f9_180806ignoreE,(_ZN40_INTERNAL_c4b4b067_4_k_cu_3929e6f9_180804cute7productE - _ZN40_INTERNAL_c4b4b067_4_k_cu_3929e6f9_180804cuda3std3__442_GLOBAL__N__c4b4b067_4_k_cu_3929e6f9_180806ignoreE)
_ZN40_INTERNAL_c4b4b067_4_k_cu_3929e6f9_180804cuda3std3__442_GLOBAL__N__c4b4b067_4_k_cu_3929e6f9_180806ignoreE:
	.zero		1
	.type		_ZN40_INTERNAL_c4b4b067_4_k_cu_3929e6f9_180804cute7productE,@object
	.size		_ZN40_INTERNAL_c4b4b067_4_k_cu_3929e6f9_180804cute7productE,(_ZN40_INTERNAL_c4b4b067_4_k_cu_3929e6f9_180804cuda3std3__45__cpo3endE - _ZN40_INTERNAL_c4b4b067_4_k_cu_3929e6f9_180804cute7productE)
_ZN40_INTERNAL_c4b4b067_4_k_cu_3929e6f9_180804cute7productE:
	.zero		1
	.type		_ZN40_INTERNAL_c4b4b067_4_k_cu_3929e6f9_180804cuda3std3__45__cpo3endE,@object
	.size		_ZN40_INTERNAL_c4b4b067_4_k_cu_3929e6f9_180804cuda3std3__45__cpo3endE,(_ZN40_INTERNAL_c4b4b067_4_k_cu_3929e6f9_180804cuda3std3__419piecewise_constructE - _ZN40_INTERNAL_c4b4b067_4_k_cu_3929e6f9_180804cuda3std3__45__cpo3endE)
_ZN40_INTERNAL_c4b4b067_4_k_cu_3929e6f9_180804cuda3std3__45__cpo3endE:
	.zero		1
	.type		_ZN40_INTERNAL_c4b4b067_4_k_cu_3929e6f9_180804cuda3std3__419piecewise_constructE,@object
	.size		_ZN40_INTERNAL_c4b4b067_4_k_cu_3929e6f9_180804cuda3std3__419piecewise_constructE,(_ZN40_INTERNAL_c4b4b067_4_k_cu_3929e6f9_180804cuda3std3__45__cpo4cendE - _ZN40_INTERNAL_c4b4b067_4_k_cu_3929e6f9_180804cuda3std3__419piecewise_constructE)
_ZN40_INTERNAL_c4b4b067_4_k_cu_3929e6f9_180804cuda3std3__419piecewise_constructE:
	.zero		1
	.type		_ZN40_INTERNAL_c4b4b067_4_k_cu_3929e6f9_180804cuda3std3__45__cpo4cendE,@object
	.size		_ZN40_INTERNAL_c4b4b067_4_k_cu_3929e6f9_180804cuda3std3__45__cpo4cendE,(_ZN40_INTERNAL_c4b4b067_4_k_cu_3929e6f9_180804cuda3std6ranges3__45__cpo4swapE - _ZN40_INTERNAL_c4b4b067_4_k_cu_3929e6f9_180804cuda3std3__45__cpo4cendE)
_ZN40_INTERNAL_c4b4b067_4_k_cu_3929e6f9_180804cuda3std3__45__cpo4cendE:
	.zero		1
	.type		_ZN40_INTERNAL_c4b4b067_4_k_cu_3929e6f9_180804cuda3std6ranges3__45__cpo4swapE,@object
	.size		_ZN40_INTERNAL_c4b4b067_4_k_cu_3929e6f9_180804cuda3std6ranges3__45__cpo4swapE,(.L_8 - _ZN40_INTERNAL_c4b4b067_4_k_cu_3929e6f9_180804cuda3std6ranges3__45__cpo4swapE)
_ZN40_INTERNAL_c4b4b067_4_k_cu_3929e6f9_180804cuda3std6ranges3__45__cpo4swapE:
	.zero		1
.L_8:


//--------------------- .nv.constant0._ZN7cutlass13device_kernelINS_4gemm6kernel13GemmUniversalIN4cute5tupleIJiiiiEEENS1_10collective13CollectiveMmaINS1_34MainloopSm90TmaGmmaWarpSpecializedILi4ENS5_IJNS4_1CILi1EEESB_SB_EEENS1_35KernelTmaWarpSpecializedCooperativeEEENS5_IJNSA_ILi256EEESF_NSA_ILi32EEEEEENS_6half_tENS5_IJlSB_lEEESI_SJ_NS4_8TiledMMAINS4_8MMA_AtomIJNS4_4SM904GMMA26MMA_64x256x16_F32F16F16_SSILNSN_5MajorE0ELSP_0ELNSN_7ScaleInE1ELSQ_1EEEEEENS4_6LayoutINS5_IJNSA_ILi2EEESB_SB_EEENS5_IJSB_NSA_ILi0EEESW_EEEEENS5_IJNS4_10UnderscoreESZ_SZ_EEEEENS4_13SM90_TMA_LOADENS4_14ComposedLayoutINS4_7SwizzleILi2ELi4ELi3EEENS4_18smem_ptr_flag_bitsILi16EEENST_INS5_IJNSA_ILi8EEESG_EEENS5_IJSG_SB_EEEEEEEvNS4_8identityES12_S1C_vS1D_EENS_8epilogue10collective6detail29Sm90TmaWarpSpecializedAdapterINS1G_15DefaultEpilogueISI_SJ_SJ_NS1F_6thread17LinearCombinationISI_Li1EffLNS1K_9ScaleType4KindE0ELNS_15FloatRoundStyleE2ESI_EENS1_15EpilogueDefaultEEEEEvvEEEEvNT_6ParamsE --------------------------
	.section	.nv.constant0._ZN7cutlass13device_kernelINS_4gemm6kernel13GemmUniversalIN4cute5tupleIJiiiiEEENS1_10collective13CollectiveMmaINS1_34MainloopSm90TmaGmmaWarpSpecializedILi4ENS5_IJNS4_1CILi1EEESB_SB_EEENS1_35KernelTmaWarpSpecializedCooperativeEEENS5_IJNSA_ILi256EEESF_NSA_ILi32EEEEEENS_6half_tENS5_IJlSB_lEEESI_SJ_NS4_8TiledMMAINS4_8MMA_AtomIJNS4_4SM904GMMA26MMA_64x256x16_F32F16F16_SSILNSN_5MajorE0ELSP_0ELNSN_7ScaleInE1ELSQ_1EEEEEENS4_6LayoutINS5_IJNSA_ILi2EEESB_SB_EEENS5_IJSB_NSA_ILi0EEESW_EEEEENS5_IJNS4_10UnderscoreESZ_SZ_EEEEENS4_13SM90_TMA_LOADENS4_14ComposedLayoutINS4_7SwizzleILi2ELi4ELi3EEENS4_18smem_ptr_flag_bitsILi16EEENST_INS5_IJNSA_ILi8EEESG_EEENS5_IJSG_SB_EEEEEEEvNS4_8identityES12_S1C_vS1D_EENS_8epilogue10collective6detail29Sm90TmaWarpSpecializedAdapterINS1G_15DefaultEpilogueISI_SJ_SJ_NS1F_6thread17LinearCombinationISI_Li1EffLNS1K_9ScaleType4KindE0ELNS_15FloatRoundStyleE2ESI_EENS1_15EpilogueDefaultEEEEEvvEEEEvNT_6ParamsE,"a",@progbits
	.sectionflags	@""
	.align	4
.nv.constant0._ZN7cutlass13device_kernelINS_4gemm6kernel13GemmUniversalIN4cute5tupleIJiiiiEEENS1_10collective13CollectiveMmaINS1_34MainloopSm90TmaGmmaWarpSpecializedILi4ENS5_IJNS4_1CILi1EEESB_SB_EEENS1_35KernelTmaWarpSpecializedCooperativeEEENS5_IJNSA_ILi256EEESF_NSA_ILi32EEEEEENS_6half_tENS5_IJlSB_lEEESI_SJ_NS4_8TiledMMAINS4_8MMA_AtomIJNS4_4SM904GMMA26MMA_64x256x16_F32F16F16_SSILNSN_5MajorE0ELSP_0ELNSN_7ScaleInE1ELSQ_1EEEEEENS4_6LayoutINS5_IJNSA_ILi2EEESB_SB_EEENS5_IJSB_NSA_ILi0EEESW_EEEEENS5_IJNS4_10UnderscoreESZ_SZ_EEEEENS4_13SM90_TMA_LOADENS4_14ComposedLayoutINS4_7SwizzleILi2ELi4ELi3EEENS4_18smem_ptr_flag_bitsILi16EEENST_INS5_IJNSA_ILi8EEESG_EEENS5_IJSG_SB_EEEEEEEvNS4_8identityES12_S1C_vS1D_EENS_8epilogue10collective6detail29Sm90TmaWarpSpecializedAdapterINS1G_15DefaultEpilogueISI_SJ_SJ_NS1F_6thread17LinearCombinationISI_Li1EffLNS1K_9ScaleType4KindE0ELNS_15FloatRoundStyleE2ESI_EENS1_15EpilogueDefaultEEEEEvvEEEEvNT_6ParamsE:
	.zero		1664


//--------------------- SYMBOLS --------------------------

	.type		.nv.reservedSmem.offset0,@object
	.size		.nv.reservedSmem.offset0,0x4
	.type		__assertfail,@function
